# CuTe-DSL kernel — source=fa4 family=fa4_bwd_sm90
# config = {"dtype": "BFloat16", "causal": false, "head_dim": 64}


// ===== COMPILED SASS (sm_90) =====

	.headerflags	@"EF_CUDA_TEXMODE_UNIFIED EF_CUDA_64BIT_ADDRESS EF_CUDA_ACCELERATORS EF_CUDA_SM90 EF_CUDA_VIRTUAL_SM(EF_CUDA_SM90)"
	.elftype	@"ET_EXEC"


//--------------------- .nv.info                  --------------------------
	.section	.nv.info,"",@"SHT_CUDA_INFO"
	.align	4


	//----- nvinfo : EIATTR_REGCOUNT
	.align		4
        /*0000*/ 	.byte	0x04, 0x2f
        /*0002*/ 	.short	(.L_1 - .L_0)
	.align		4
.L_0:
        /*0004*/ 	.word	index@(kernel_cutlass_kernel_flash_attncuteflash_bwd_sm90FlashAttentionBackwardSm90_object_at__tensor0000o6411101213_tensor0000o6411101213_tensor0000o6411101213_tensor0000o6411101213_tensor0000o_0)
        /*0008*/ 	.word	0x000000a8


	//----- nvinfo : EIATTR_FRAME_SIZE
	.align		4
.L_1:
        /*000c*/ 	.byte	0x04, 0x11
        /*000e*/ 	.short	(.L_3 - .L_2)
	.align		4
.L_2:
        /*0010*/ 	.word	index@(kernel_cutlass_kernel_flash_attncuteflash_bwd_sm90FlashAttentionBackwardSm90_object_at__tensor0000o6411101213_tensor0000o6411101213_tensor0000o6411101213_tensor0000o6411101213_tensor0000o_0)
        /*0014*/ 	.word	0x00000000


	//----- nvinfo : EIATTR_MIN_STACK_SIZE
	.align		4
.L_3:
        /*0018*/ 	.byte	0x04, 0x12
        /*001a*/ 	.short	(.L_5 - .L_4)
	.align		4
.L_4:
        /*001c*/ 	.word	index@(kernel_cutlass_kernel_flash_attncuteflash_bwd_sm90FlashAttentionBackwardSm90_object_at__tensor0000o6411101213_tensor0000o6411101213_tensor0000o6411101213_tensor0000o6411101213_tensor0000o_0)
        /*0020*/ 	.word	0x00000000
.L_5:


//--------------------- .nv.info.kernel_cutlass_kernel_flash_attncuteflash_bwd_sm90FlashAttentionBackwardSm90_object_at__tensor0000o6411101213_tensor0000o6411101213_tensor0000o6411101213_tensor0000o6411101213_tensor0000o_0 --------------------------
	.section	.nv.info.kernel_cutlass_kernel_flash_attncuteflash_bwd_sm90FlashAttentionBackwardSm90_object_at__tensor0000o6411101213_tensor0000o6411101213_tensor0000o6411101213_tensor0000o6411101213_tensor0000o_0,"",@"SHT_CUDA_INFO"
	.sectionflags	@""
	.align	4


	//----- nvinfo : EIATTR_CUDA_API_VERSION
	.align		4
        /*0000*/ 	.byte	0x04, 0x37
        /*0002*/ 	.short	(.L_7 - .L_6)
.L_6:
        /*0004*/ 	.word	0x00000081


	//----- nvinfo : EIATTR_KPARAM_INFO
	.align		4
.L_7:
        /*0008*/ 	.byte	0x04, 0x17
        /*000a*/ 	.short	(.L_9 - .L_8)
.L_8:
        /*000c*/ 	.word	0x00000000
        /*0010*/ 	.short	0x0018
        /*0012*/ 	.short	0x0400
        /*0014*/ 	.byte	0x00, 0xf0, 0x31, 0x00


	//----- nvinfo : EIATTR_KPARAM_INFO
	.align		4
.L_9:
        /*0018*/ 	.byte	0x04, 0x17
        /*001a*/ 	.short	(.L_11 - .L_10)
.L_10:
        /*001c*/ 	.word	0x00000000
        /*0020*/ 	.short	0x0017
        /*0022*/ 	.short	0x03fc
        /*0024*/ 	.byte	0x00, 0xf0, 0x11, 0x00


	//----- nvinfo : EIATTR_KPARAM_INFO
	.align		4
.L_11:
        /*0028*/ 	.byte	0x04, 0x17
        /*002a*/ 	.short	(.L_13 - .L_12)
.L_12:
        /*002c*/ 	.word	0x00000000
        /*0030*/ 	.short	0x0016
        /*0032*/ 	.short	0x03f8
        /*0034*/ 	.byte	0x00, 0xf0, 0x11, 0x00


	//----- nvinfo : EIATTR_KPARAM_INFO
	.align		4
.L_13:
        /*0038*/ 	.byte	0x04, 0x17
        /*003a*/ 	.short	(.L_15 - .L_14)
.L_14:
        /*003c*/ 	.word	0x00000000
        /*0040*/ 	.short	0x0015
        /*0042*/ 	.short	0x03f4
        /*0044*/ 	.byte	0x00, 0xf0, 0x11, 0x00


	//----- nvinfo : EIATTR_KPARAM_INFO
	.align		4
.L_15:
        /*0048*/ 	.byte	0x04, 0x17
        /*004a*/ 	.short	(.L_17 - .L_16)
.L_16:
        /*004c*/ 	.word	0x00000000
        /*0050*/ 	.short	0x0014
        /*0052*/ 	.short	0x03f0
        /*0054*/ 	.byte	0x00, 0xf0, 0x11, 0x00


	//----- nvinfo : EIATTR_KPARAM_INFO
	.align		4
.L_17:
        /*0058*/ 	.byte	0x04, 0x17
        /*005a*/ 	.short	(.L_19 - .L_18)
.L_18:
        /*005c*/ 	.word	0x00000000
        /*0060*/ 	.short	0x0013
        /*0062*/ 	.short	0x03ec
        /*0064*/ 	.byte	0x00, 0xf0, 0x11, 0x00


	//----- nvinfo : EIATTR_KPARAM_INFO
	.align		4
.L_19:
        /*0068*/ 	.byte	0x04, 0x17
        /*006a*/ 	.short	(.L_21 - .L_20)
.L_20:
        /*006c*/ 	.word	0x00000000
        /*0070*/ 	.short	0x0012
        /*0072*/ 	.short	0x03eb
        /*0074*/ 	.byte	0x00, 0xf0, 0x05, 0x00


	//----- nvinfo : EIATTR_KPARAM_INFO
	.align		4
.L_21:
        /*0078*/ 	.byte	0x04, 0x17
        /*007a*/ 	.short	(.L_23 - .L_22)
.L_22:
        /*007c*/ 	.word	0x00000000
        /*0080*/ 	.short	0x0011
        /*0082*/ 	.short	0x03ea
        /*0084*/ 	.byte	0x00, 0xf0, 0x05, 0x00


	//----- nvinfo : EIATTR_KPARAM_INFO
	.align		4
.L_23:
        /*0088*/ 	.byte	0x04, 0x17
        /*008a*/ 	.short	(.L_25 - .L_24)
.L_24:
        /*008c*/ 	.word	0x00000000
        /*0090*/ 	.short	0x0010
        /*0092*/ 	.short	0x03e9
        /*0094*/ 	.byte	0x00, 0xf0, 0x05, 0x00


	//----- nvinfo : EIATTR_KPARAM_INFO
	.align		4
.L_25:
        /*0098*/ 	.byte	0x04, 0x17
        /*009a*/ 	.short	(.L_27 - .L_26)
.L_26:
        /*009c*/ 	.word	0x00000000
        /*00a0*/ 	.short	0x000f
        /*00a2*/ 	.short	0x03e8
        /*00a4*/ 	.byte	0x00, 0xf0, 0x05, 0x00


	//----- nvinfo : EIATTR_KPARAM_INFO
	.align		4
.L_27:
        /*00a8*/ 	.byte	0x04, 0x17
        /*00aa*/ 	.short	(.L_29 - .L_28)
.L_28:
        /*00ac*/ 	.word	0x00000000
        /*00b0*/ 	.short	0x000e
        /*00b2*/ 	.short	0x03c0
        /*00b4*/ 	.byte	0x00, 0xf0, 0xa1, 0x00


	//----- nvinfo : EIATTR_KPARAM_INFO
	.align		4
.L_29:
        /*00b8*/ 	.byte	0x04, 0x17
        /*00ba*/ 	.short	(.L_31 - .L_30)
.L_30:
        /*00bc*/ 	.word	0x00000000
        /*00c0*/ 	.short	0x000d
        /*00c2*/ 	.short	0x0398
        /*00c4*/ 	.byte	0x00, 0xf0, 0xa1, 0x00


	//----- nvinfo : EIATTR_KPARAM_INFO
	.align		4
.L_31:
        /*00c8*/ 	.byte	0x04, 0x17
        /*00ca*/ 	.short	(.L_33 - .L_32)
.L_32:
        /*00cc*/ 	.word	0x00000000
        /*00d0*/ 	.short	0x000c
        /*00d2*/ 	.short	0x0370
        /*00d4*/ 	.byte	0x00, 0xf0, 0xa1, 0x00


	//----- nvinfo : EIATTR_KPARAM_INFO
	.align		4
.L_33:
        /*00d8*/ 	.byte	0x04, 0x17
        /*00da*/ 	.short	(.L_35 - .L_34)
.L_34:
        /*00dc*/ 	.word	0x00000000
        /*00e0*/ 	.short	0x000b
        /*00e2*/ 	.short	0x02f0
        /*00e4*/ 	.byte	0x00, 0xf0, 0x01, 0x02


	//----- nvinfo : EIATTR_KPARAM_INFO
	.align		4
.L_35:
        /*00e8*/ 	.byte	0x04, 0x17
        /*00ea*/ 	.short	(.L_37 - .L_36)
.L_36:
        /*00ec*/ 	.word	0x00000000
        /*00f0*/ 	.short	0x000a
        /*00f2*/ 	.short	0x0270
        /*00f4*/ 	.byte	0x00, 0xf0, 0x01, 0x02


	//----- nvinfo : EIATTR_KPARAM_INFO
	.align		4
.L_37:
        /*00f8*/ 	.byte	0x04, 0x17
        /*00fa*/ 	.short	(.L_39 - .L_38)
.L_38:
        /*00fc*/ 	.word	0x00000000
        /*0100*/ 	.short	0x0009
        /*0102*/ 	.short	0x01f0
        /*0104*/ 	.byte	0x00, 0xf0, 0x01, 0x02


	//----- nvinfo : EIATTR_KPARAM_INFO
	.align		4
.L_39:
        /*0108*/ 	.byte	0x04, 0x17
        /*010a*/ 	.short	(.L_41 - .L_40)
.L_40:
        /*010c*/ 	.word	0x00000000
        /*0110*/ 	.short	0x0008
        /*0112*/ 	.short	0x0170
        /*0114*/ 	.byte	0x00, 0xf0, 0x01, 0x02


	//----- nvinfo : EIATTR_KPARAM_INFO
	.align		4
.L_41:
        /*0118*/ 	.byte	0x04, 0x17
        /*011a*/ 	.short	(.L_43 - .L_42)
.L_42:
        /*011c*/ 	.word	0x00000000
        /*0120*/ 	.short	0x0007
        /*0122*/ 	.short	0x00f0
        /*0124*/ 	.byte	0x00, 0xf0, 0x01, 0x02


	//----- nvinfo : EIATTR_KPARAM_INFO
	.align		4
.L_43:
        /*0128*/ 	.byte	0x04, 0x17
        /*012a*/ 	.short	(.L_45 - .L_44)
.L_44:
        /*012c*/ 	.word	0x00000000
        /*0130*/ 	.short	0x0006
        /*0132*/ 	.short	0x0070
        /*0134*/ 	.byte	0x00, 0xf0, 0x01, 0x02


	//----- nvinfo : EIATTR_KPARAM_INFO
	.align		4
.L_45:
        /*0138*/ 	.byte	0x04, 0x17
        /*013a*/ 	.short	(.L_47 - .L_46)
.L_46:
        /*013c*/ 	.word	0x00000000
        /*0140*/ 	.short	0x0005
        /*0142*/ 	.short	0x003c
        /*0144*/ 	.byte	0x00, 0xf0, 0x31, 0x00


	//----- nvinfo : EIATTR_KPARAM_INFO
	.align		4
.L_47:
        /*0148*/ 	.byte	0x04, 0x17
        /*014a*/ 	.short	(.L_49 - .L_48)
.L_48:
        /*014c*/ 	.word	0x00000000
        /*0150*/ 	.short	0x0004
        /*0152*/ 	.short	0x0030
        /*0154*/ 	.byte	0x00, 0xf0, 0x31, 0x00


	//----- nvinfo : EIATTR_KPARAM_INFO
	.align		4
.L_49:
        /*0158*/ 	.byte	0x04, 0x17
        /*015a*/ 	.short	(.L_51 - .L_50)
.L_50:
        /*015c*/ 	.word	0x00000000
        /*0160*/ 	.short	0x0003
        /*0162*/ 	.short	0x0024
        /*0164*/ 	.byte	0x00, 0xf0, 0x31, 0x00


	//----- nvinfo : EIATTR_KPARAM_INFO
	.align		4
.L_51:
        /*0168*/ 	.byte	0x04, 0x17
        /*016a*/ 	.short	(.L_53 - .L_52)
.L_52:
        /*016c*/ 	.word	0x00000000
        /*0170*/ 	.short	0x0002
        /*0172*/ 	.short	0x0018
        /*0174*/ 	.byte	0x00, 0xf0, 0x31, 0x00


	//----- nvinfo : EIATTR_KPARAM_INFO
	.align		4
.L_53:
        /*0178*/ 	.byte	0x04, 0x17
        /*017a*/ 	.short	(.L_55 - .L_54)
.L_54:
        /*017c*/ 	.word	0x00000000
        /*0180*/ 	.short	0x0001
        /*0182*/ 	.short	0x000c
        /*0184*/ 	.byte	0x00, 0xf0, 0x31, 0x00


	//----- nvinfo : EIATTR_KPARAM_INFO
	.align		4
.L_55:
        /*0188*/ 	.byte	0x04, 0x17
        /*018a*/ 	.short	(.L_57 - .L_56)
.L_56:
        /*018c*/ 	.word	0x00000000
        /*0190*/ 	.short	0x0000
        /*0192*/ 	.short	0x0000
        /*0194*/ 	.byte	0x00, 0xf0, 0x31, 0x00


	//----- nvinfo : EIATTR_SPARSE_MMA_MASK
	.align		4
.L_57:
        /*0198*/ 	.byte	0x03, 0x50
        /*019a*/ 	.short	0x0000


	//----- nvinfo : EIATTR_MAXREG_COUNT
	.align		4
        /*019c*/ 	.byte	0x03, 0x1b
        /*019e*/ 	.short	0x00a8


	//----- nvinfo : EIATTR_COOP_GROUP_MASK_REGIDS
	.align		4
        /*01a0*/ 	.byte	0x04, 0x29
        /*01a2*/ 	.short	(.L_59 - .L_58)


	//   ....[0]....
.L_58:
        /*01a4*/ 	.word	0xffffffff


	//----- nvinfo : EIATTR_COOP_GROUP_INSTR_OFFSETS
	.align		4
.L_59:
        /*01a8*/ 	.byte	0x04, 0x28
        /*01aa*/ 	.short	(.L_61 - .L_60)


	//   ....[0]....
.L_60:
        /*01ac*/ 	.word	0x000019e0


	//----- nvinfo : EIATTR_REG_RECONFIG
	.align		4
.L_61:
        /*01b0*/ 	.byte	0x01, 0x54
	.zero		2


	//----- nvinfo : EIATTR_MBARRIER_INSTR_OFFSETS
	.align		4
        /*01b4*/ 	.byte	0x04, 0x39
        /*01b6*/ 	.short	(.L_63 - .L_62)


	//   ....[0]....
.L_62:
        /*01b8*/ 	.word	0x000002e0
        /*01bc*/ 	.word	0x000000ff
        /*01c0*/ 	.word	0x00000000
        /*01c4*/ 	.short	0x0100
        /*01c6*/ 	.byte	0x05
	.zero		1


	//   ....[1]....
        /*01c8*/ 	.word	0x000002f0
        /*01cc*/ 	.word	0x000000ff
        /*01d0*/ 	.word	0x00000008
        /*01d4*/ 	.short	0x0100
        /*01d6*/ 	.byte	0x05
	.zero		1


	//   ....[2]....
        /*01d8*/ 	.word	0x00000300
        /*01dc*/ 	.word	0x000000ff
        /*01e0*/ 	.word	0x00000010
        /*01e4*/ 	.short	0x0100
        /*01e6*/ 	.byte	0x05
	.zero		1


	//   ....[3]....
        /*01e8*/ 	.word	0x00000310
        /*01ec*/ 	.word	0x000000ff
        /*01f0*/ 	.word	0x00000018
        /*01f4*/ 	.short	0x0100
        /*01f6*/ 	.byte	0x05
	.zero		1


	//   ....[4]....
        /*01f8*/ 	.word	0x00000320
        /*01fc*/ 	.word	0x000000ff
        /*0200*/ 	.word	0x00000020
        /*0204*/ 	.short	0x0100
        /*0206*/ 	.byte	0x0a
	.zero		1


	//   ....[5]....
        /*0208*/ 	.word	0x00000330
        /*020c*/ 	.word	0x000000ff
        /*0210*/ 	.word	0x00000028
        /*0214*/ 	.short	0x0100
        /*0216*/ 	.byte	0x0a
	.zero		1


	//   ....[6]....
        /*0218*/ 	.word	0x00000340
        /*021c*/ 	.word	0x000000ff
        /*0220*/ 	.word	0x00000030
        /*0224*/ 	.short	0x0100
        /*0226*/ 	.byte	0x0a
	.zero		1


	//   ....[7]....
        /*0228*/ 	.word	0x00000350
        /*022c*/ 	.word	0x000000ff
        /*0230*/ 	.word	0x00000038
        /*0234*/ 	.short	0x0100
        /*0236*/ 	.byte	0x0a
	.zero		1


	//   ....[8]....
        /*0238*/ 	.word	0x000004d0
        /*023c*/ 	.word	0x000000ff
        /*0240*/ 	.word	0x00000010
        /*0244*/ 	.short	0x010a
        /*0246*/ 	.byte	0x11
	.zero		1


	//   ....[9]....
        /*0248*/ 	.word	0x000007c0
        /*024c*/ 	.word	0x000000ff
        /*0250*/ 	.word	0x00000030
        /*0254*/ 	.short	0x010a
        /*0256*/ 	.byte	0x11
	.zero		1


	//   ....[10]....
        /*0258*/ 	.word	0x00000b90
        /*025c*/ 	.word	0x000000ff
        /*0260*/ 	.word	0x00000018
        /*0264*/ 	.short	0x010a
        /*0266*/ 	.byte	0x11
	.zero		1


	//   ....[11]....
        /*0268*/ 	.word	0x00000cc0
        /*026c*/ 	.word	0x000000ff
        /*0270*/ 	.word	0x00000038
        /*0274*/ 	.short	0x010a
        /*0276*/ 	.byte	0x11
	.zero		1


	//   ....[12]....
        /*0278*/ 	.word	0x00000e00
        /*027c*/ 	.word	0x000000ff
        /*0280*/ 	.word	0x00000010
        /*0284*/ 	.short	0x010a
        /*0286*/ 	.byte	0x11
	.zero		1


	//   ....[13]....
        /*0288*/ 	.word	0x00000f60
        /*028c*/ 	.word	0x000000ff
        /*0290*/ 	.word	0x00000030
        /*0294*/ 	.short	0x010a
        /*0296*/ 	.byte	0x11
	.zero		1


	//   ....[14]....
        /*0298*/ 	.word	0x00001110
        /*029c*/ 	.word	0x000000ff
        /*02a0*/ 	.word	0x00000018
        /*02a4*/ 	.short	0x010a
        /*02a6*/ 	.byte	0x11
	.zero		1


	//   ....[15]....
        /*02a8*/ 	.word	0x00001240
        /*02ac*/ 	.word	0x000000ff
        /*02b0*/ 	.word	0x00000038
        /*02b4*/ 	.short	0x010a
        /*02b6*/ 	.byte	0x11
	.zero		1


	//   ....[16]....
        /*02b8*/ 	.word	0x00002230
        /*02bc*/ 	.word	0x000000ff
        /*02c0*/ 	.word	0x00000000
        /*02c4*/ 	.short	0x010a
        /*02c6*/ 	.byte	0x17
	.zero		1


	//   ....[17]....
        /*02c8*/ 	.word	0x000022b0
        /*02cc*/ 	.word	0x000000ff
        /*02d0*/ 	.word	0x00000000
        /*02d4*/ 	.short	0x010a
        /*02d6*/ 	.byte	0x17
	.zero		1


	//   ....[18]....
        /*02d8*/ 	.word	0x00002490
        /*02dc*/ 	.word	0x000000ff
        /*02e0*/ 	.word	0x00000020
        /*02e4*/ 	.short	0x010a
        /*02e6*/ 	.byte	0x17
	.zero		1


	//   ....[19]....
        /*02e8*/ 	.word	0x000024b0
        /*02ec*/ 	.word	0x000000ff
        /*02f0*/ 	.word	0x00000020
        /*02f4*/ 	.short	0x010a
        /*02f6*/ 	.byte	0x17
	.zero		1


	//   ....[20]....
        /*02f8*/ 	.word	0x00003b40
        /*02fc*/ 	.word	0x000000ff
        /*0300*/ 	.word	0x00000030
        /*0304*/ 	.short	0x0101
        /*0306*/ 	.byte	0x17
	.zero		1


	//   ....[21]....
        /*0308*/ 	.word	0x00003d60
        /*030c*/ 	.word	0x000000ff
        /*0310*/ 	.word	0x00000010
        /*0314*/ 	.short	0x0101
        /*0316*/ 	.byte	0x17
	.zero		1


	//   ....[22]....
        /*0318*/ 	.word	0x00004760
        /*031c*/ 	.word	0x00000005
        /*0320*/ 	.word	0x00000010
        /*0324*/ 	.short	0x010a
        /*0326*/ 	.byte	0x3f
	.zero		1


	//   ....[23]....
        /*0328*/ 	.word	0x000047e0
        /*032c*/ 	.word	0x00000005
        /*0330*/ 	.word	0x00000030
        /*0334*/ 	.short	0x010a
        /*0336*/ 	.byte	0x3f
	.zero		1


	//   ....[24]....
        /*0338*/ 	.word	0x00004860
        /*033c*/ 	.word	0x00000005
        /*0340*/ 	.word	0x00000018
        /*0344*/ 	.short	0x010a
        /*0346*/ 	.byte	0x3f
	.zero		1


	//   ....[25]....
        /*0348*/ 	.word	0x000048e0
        /*034c*/ 	.word	0x00000005
        /*0350*/ 	.word	0x00000038
        /*0354*/ 	.short	0x010a
        /*0356*/ 	.byte	0x3f
	.zero		1


	//   ....[26]....
        /*0358*/ 	.word	0x00004970
        /*035c*/ 	.word	0x00000005
        /*0360*/ 	.word	0x00000010
        /*0364*/ 	.short	0x010a
        /*0366*/ 	.byte	0x3f
	.zero		1


	//   ....[27]....
        /*0368*/ 	.word	0x000049f0
        /*036c*/ 	.word	0x00000005
        /*0370*/ 	.word	0x00000030
        /*0374*/ 	.short	0x010a
        /*0376*/ 	.byte	0x3f
	.zero		1


	//   ....[28]....
        /*0378*/ 	.word	0x00004a70
        /*037c*/ 	.word	0x00000005
        /*0380*/ 	.word	0x00000018
        /*0384*/ 	.short	0x010a
        /*0386*/ 	.byte	0x3f
	.zero		1


	//   ....[29]....
        /*0388*/ 	.word	0x00004b00
        /*038c*/ 	.word	0x00000005
        /*0390*/ 	.word	0x00000038
        /*0394*/ 	.short	0x010a
        /*0396*/ 	.byte	0x3f
	.zero		1


	//   ....[30]....
        /*0398*/ 	.word	0x00004b80
        /*039c*/ 	.word	0x0000000f
        /*03a0*/ 	.word	0x00000000
        /*03a4*/ 	.short	0x010a
        /*03a6*/ 	.byte	0x3f
	.zero		1


	//   ....[31]....
        /*03a8*/ 	.word	0x00004c00
        /*03ac*/ 	.word	0x00000011
        /*03b0*/ 	.word	0x00000020
        /*03b4*/ 	.short	0x010a
        /*03b6*/ 	.byte	0x3f
	.zero		1


	//----- nvinfo : EIATTR_NUM_MBARRIERS
	.align		4
.L_63:
        /*03b8*/ 	.byte	0x03, 0x38
        /*03ba*/ 	.short	0x0008


	//----- nvinfo : EIATTR_EXIT_INSTR_OFFSETS
	.align		4
        /*03bc*/ 	.byte	0x04, 0x1c
        /*03be*/ 	.short	(.L_65 - .L_64)


	//   ....[0]....
.L_64:
        /*03c0*/ 	.word	0x00001390


	//   ....[1]....
        /*03c4*/ 	.word	0x00004640


	//   ....[2]....
        /*03c8*/ 	.word	0x00004720


	//----- nvinfo : EIATTR_REQNTID
	.align		4
.L_65:
        /*03cc*/ 	.byte	0x04, 0x10
        /*03ce*/ 	.short	(.L_67 - .L_66)
.L_66:
        /*03d0*/ 	.word	0x00000180
        /*03d4*/ 	.word	0x00000001
        /*03d8*/ 	.word	0x00000001


	//----- nvinfo : EIATTR_CBANK_PARAM_SIZE
	.align		4
.L_67:
        /*03dc*/ 	.byte	0x03, 0x19
        /*03de*/ 	.short	0x040c


	//----- nvinfo : EIATTR_PARAM_CBANK
	.align		4
        /*03e0*/ 	.byte	0x04, 0x0a
        /*03e2*/ 	.short	(.L_69 - .L_68)
	.align		4
.L_68:
        /*03e4*/ 	.word	index@(.nv.constant0.kernel_cutlass_kernel_flash_attncuteflash_bwd_sm90FlashAttentionBackwardSm90_object_at__tensor0000o6411101213_tensor0000o6411101213_tensor0000o6411101213_tensor0000o6411101213_tensor0000o_0)
        /*03e8*/ 	.short	0x0210
        /*03ea*/ 	.short	0x040c


	//----- nvinfo : EIATTR_SW_WAR
	.align		4
.L_69:
        /*03ec*/ 	.byte	0x04, 0x36
        /*03ee*/ 	.short	(.L_71 - .L_70)
.L_70:
        /*03f0*/ 	.word	0x00000008
.L_71:


//--------------------- .nv.callgraph             --------------------------
	.section	.nv.callgraph,"",@"SHT_CUDA_CALLGRAPH"
	.align	4
	.sectionentsize	8
	.align		4
        /*0000*/ 	.word	0x00000000
	.align		4
        /*0004*/ 	.word	0xffffffff
	.align		4
        /*0008*/ 	.word	0x00000000
	.align		4
        /*000c*/ 	.word	0xfffffffe
	.align		4
        /*0010*/ 	.word	0x00000000
	.align		4
        /*0014*/ 	.word	0xfffffffd
	.align		4
        /*0018*/ 	.word	0x00000000
	.align		4
        /*001c*/ 	.word	0xfffffffc


//--------------------- .text.kernel_cutlass_kernel_flash_attncuteflash_bwd_sm90FlashAttentionBackwardSm90_object_at__tensor0000o6411101213_tensor0000o6411101213_tensor0000o6411101213_tensor0000o6411101213_tensor0000o_0 --------------------------
	.section	.text.kernel_cutlass_kernel_flash_attncuteflash_bwd_sm90FlashAttentionBackwardSm90_object_at__tensor0000o6411101213_tensor0000o6411101213_tensor0000o6411101213_tensor0000o6411101213_tensor0000o_0,"ax",@progbits
	.sectionflags	@"SHF_BARRIERS=16"
	.align	128
        .global         kernel_cutlass_kernel_flash_attncuteflash_bwd_sm90FlashAttentionBackwardSm90_object_at__tensor0000o6411101213_tensor0000o6411101213_tensor0000o6411101213_tensor0000o6411101213_tensor0000o_0
        .type           kernel_cutlass_kernel_flash_attncuteflash_bwd_sm90FlashAttentionBackwardSm90_object_at__tensor0000o6411101213_tensor0000o6411101213_tensor0000o6411101213_tensor0000o6411101213_tensor0000o_0,@function
        .size           kernel_cutlass_kernel_flash_attncuteflash_bwd_sm90FlashAttentionBackwardSm90_object_at__tensor0000o6411101213_tensor0000o6411101213_tensor0000o6411101213_tensor0000o6411101213_tensor0000o_0,(.L_x_40 - kernel_cutlass_kernel_flash_attncuteflash_bwd_sm90FlashAttentionBackwardSm90_object_at__tensor0000o6411101213_tensor0000o6411101213_tensor0000o6411101213_tensor0000o6411101213_tensor0000o_0)
        .other          kernel_cutlass_kernel_flash_attncuteflash_bwd_sm90FlashAttentionBackwardSm90_object_at__tensor0000o6411101213_tensor0000o6411101213_tensor0000o6411101213_tensor0000o6411101213_tensor0000o_0,@"STO_CUDA_ENTRY STV_DEFAULT"
kernel_cutlass_kernel_flash_attncuteflash_bwd_sm90FlashAttentionBackwardSm90_object_at__tensor0000o6411101213_tensor0000o6411101213_tensor0000o6411101213_tensor0000o6411101213_tensor0000o_0:
.text.kernel_cutlass_kernel_flash_attncuteflash_bwd_sm90FlashAttentionBackwardSm90_object_at__tensor0000o6411101213_tensor0000o6411101213_tensor0000o6411101213_tensor0000o6411101213_tensor0000o_0:
[----:B------:R-:W1:Y:S01]  /*0000*/  LDC R1, c[0x0][0x28] ;  /* 0x00000a00ff017b82 */ /* 0x000e620000000800 */
[----:B------:R-:W2:Y:S02]  /*0010*/  S2R R2, SR_TID.X ;  /* 0x0000000000027919 */ /* 0x000ea40000002100 */
[----:B--2---:R-:W-:-:S04]  /*0020*/  SHF.R.U32.HI R0, RZ, 0x5, R2 ;  /* 0x00000005ff007819 */ /* 0x004fc80000011602 */
[----:B------:R-:W-:-:S13]  /*0030*/  R2UR UR4, R0 ;  /* 0x00000000000472ca */ /* 0x000fda00000e0000 */
[----:B------:R-:W-:-:S13]  /*0040*/  ISETP.NE.AND P0, PT, RZ, UR4, PT ;  /* 0x00000004ff007c0c */ /* 0x000fda000bf05270 */
[----:B-1----:R-:W-:Y:S05]  /*0050*/  @P0 BRA `(.L_x_0) ;  /* 0x0000000000c40947 */ /* 0x002fea0003800000 */
[----:B------:R-:W1:Y:S01]  /*0060*/  S2UR UR6, SR_CgaCtaId ;  /* 0x00000000000679c3 */ /* 0x000e620000008800 */
[----:B------:R-:W-:Y:S01]  /*0070*/  ULDC.64 UR12, c[0x0][0x198] ;  /* 0x00006600000c7ab9 */ /* 0x000fe20000000a00 */
[----:B------:R-:W-:Y:S01]  /*0080*/  UMOV UR5, 0x400 ;  /* 0x0000040000057882 */ /* 0x000fe20000000000 */
[----:B------:R-:W-:Y:S02]  /*0090*/  UIADD3 UR18, UP0, UR12, 0x70, URZ ;  /* 0x000000700c127890 */ /* 0x000fe4000ff1e03f */
[----:B------:R-:W-:Y:S02]  /*00a0*/  UIADD3 UR20, UP1, UR12, 0xf0, URZ ;  /* 0x000000f00c147890 */ /* 0x000fe4000ff3e03f */
[----:B------:R-:W-:Y:S01]  /*00b0*/  UIADD3 UR22, UP2, UR12, 0x170, URZ ;  /* 0x000001700c167890 */ /* 0x000fe2000ff5e03f */
[----:B------:R-:W2:Y:S01]  /*00c0*/  S2UR UR8, SR_CgaCtaId ;  /* 0x00000000000879c3 */ /* 0x000ea20000008800 */
[----:B------:R-:W-:Y:S02]  /*00d0*/  UIADD3 UR24, UP3, UR12, 0x1f0, URZ ;  /* 0x000001f00c187890 */ /* 0x000fe4000ff7e03f */
[----:B------:R-:W-:-:S02]  /*00e0*/  UIADD3 UR26, UP4, UR12, 0x270, URZ ;  /* 0x000002700c1a7890 */ /* 0x000fc4000ff9e03f */
[----:B------:R-:W-:Y:S01]  /*00f0*/  UIADD3.X UR19, URZ, UR13, URZ, UP0, !UPT ;  /* 0x0000000d3f137290 */ /* 0x000fe200087fe43f */
[----:B------:R-:W-:Y:S01]  /*0100*/  UMOV UR9, 0x1 ;  /* 0x0000000100097882 */ /* 0x000fe20000000000 */
[----:B------:R-:W-:Y:S02]  /*0110*/  UIADD3 UR12, UP5, UR12, 0x2f0, URZ ;  /* 0x000002f00c0c7890 */ /* 0x000fe4000ffbe03f */
[----:B------:R-:W-:-:S04]  /*0120*/  UIADD3 UR14, -UR9, 0x100000, URZ ;  /* 0x00100000090e7890 */ /* 0x000fc8000fffe13f */
[----:B------:R-:W-:Y:S02]  /*0130*/  USHF.L.U32 UR15, UR14, 0xb, URZ ;  /* 0x0000000b0e0f7899 */ /* 0x000fe4000800063f */
[----:B------:R-:W-:Y:S02]  /*0140*/  USHF.L.U32 UR14, UR14, 0x1, URZ ;  /* 0x000000010e0e7899 */ /* 0x000fe4000800063f */
[----:B------:R-:W-:Y:S02]  /*0150*/  UIADD3.X UR21, URZ, UR13, URZ, UP1, !UPT ;  /* 0x0000000d3f157290 */ /* 0x000fe40008ffe43f */
[----:B------:R-:W-:Y:S01]  /*0160*/  UIADD3.X UR23, URZ, UR13, URZ, UP2, !UPT ;  /* 0x0000000d3f177290 */ /* 0x000fe200097fe43f */
[----:B------:R-:W-:Y:S01]  /*0170*/  UMOV UR11, 0x8 ;  /* 0x00000008000b7882 */ /* 0x000fe20000000000 */
[----:B------:R-:W-:Y:S02]  /*0180*/  UIADD3.X UR25, URZ, UR13, URZ, UP3, !UPT ;  /* 0x0000000d3f197290 */ /* 0x000fe40009ffe43f */
[----:B------:R-:W-:-:S04]  /*0190*/  UIADD3 UR16, -UR11, 0x100000, URZ ;  /* 0x001000000b107890 */ /* 0x000fc8000fffe13f */
[----:B------:R-:W-:Y:S02]  /*01a0*/  USHF.L.U32 UR17, UR16, 0xb, URZ ;  /* 0x0000000b10117899 */ /* 0x000fe4000800063f */
[----:B------:R-:W-:Y:S02]  /*01b0*/  USHF.L.U32 UR16, UR16, 0x1, URZ ;  /* 0x0000000110107899 */ /* 0x000fe4000800063f */
[----:B-1----:R-:W-:Y:S01]  /*01c0*/  ULEA UR5, UR6, UR5, 0x18 ;  /* 0x0000000506057291 */ /* 0x002fe2000f8ec03f */
[----:B------:R1:W-:Y:S01]  /*01d0*/  UTMACCTL.PF [UR18] ;  /* 0x00000000120079b9 */ /* 0x0003e20008040000 */
[----:B------:R-:W-:Y:S01]  /*01e0*/  UMOV UR7, 0x400 ;  /* 0x0000040000077882 */ /* 0x000fe20000000000 */
[----:B------:R-:W-:Y:S01]  /*01f0*/  UIADD3.X UR27, URZ, UR13, URZ, UP4, !UPT ;  /* 0x0000000d3f1b7290 */ /* 0x000fe2000a7fe43f */
[----:B------:R1:W-:Y:S01]  /*0200*/  UTMACCTL.PF [UR20] ;  /* 0x00000000140079b9 */ /* 0x0003e20008040000 */
[----:B------:R-:W-:Y:S01]  /*0210*/  UIADD3.X UR13, URZ, UR13, URZ, UP5, !UPT ;  /* 0x0000000d3f0d7290 */ /* 0x000fe2000affe43f */
[----:B------:R1:W-:Y:S01]  /*0220*/  UTMACCTL.PF [UR22] ;  /* 0x00000000160079b9 */ /* 0x0003e20008040000 */
[----:B--2---:R-:W-:-:S02]  /*0230*/  ULEA UR10, UR8, UR7, 0x18 ;  /* 0x00000007080a7291 */ /* 0x004fc4000f8ec03f */
[----:B------:R-:W-:-:S04]  /*0240*/  UIADD3 UR6, -UR9, 0x100000, URZ ;  /* 0x0010000009067890 */ /* 0x000fc8000fffe13f */
[----:B------:R-:W-:Y:S02]  /*0250*/  USHF.L.U32 UR7, UR6, 0xb, URZ ;  /* 0x0000000b06077899 */ /* 0x000fe4000800063f */
[----:B------:R-:W-:Y:S01]  /*0260*/  USHF.L.U32 UR6, UR6, 0x1, URZ ;  /* 0x0000000106067899 */ /* 0x000fe2000800063f */
[----:B------:R1:W-:Y:S01]  /*0270*/  UTMACCTL.PF [UR24] ;  /* 0x00000000180079b9 */ /* 0x0003e20008040000 */
[----:B------:R-:W-:-:S04]  /*0280*/  UIADD3 UR8, -UR11, 0x100000, URZ ;  /* 0x001000000b087890 */ /* 0x000fc8000fffe13f */
[----:B------:R-:W-:Y:S02]  /*0290*/  USHF.L.U32 UR9, UR8, 0xb, URZ ;  /* 0x0000000b08097899 */ /* 0x000fe4000800063f */
[----:B------:R-:W-:Y:S01]  /*02a0*/  USHF.L.U32 UR8, UR8, 0x1, URZ ;  /* 0x0000000108087899 */ /* 0x000fe2000800063f */
[----:B------:R1:W-:Y:S01]  /*02b0*/  UTMACCTL.PF [UR26] ;  /* 0x000000001a0079b9 */ /* 0x0003e20008040000 */
[----:B------:R1:W-:Y:S01]  /*02c0*/  UTMACCTL.PF [UR12] ;  /* 0x000000000c0079b9 */ /* 0x0003e20008040000 */
[----:B------:R-:W2:Y:S02]  /*02d0*/  FENCE.VIEW.ASYNC.S ;  /* 0x00000000000073c6 */ /* 0x000ea40000000000 */
[----:B--2---:R1:W2:Y:S01]  /*02e0*/  SYNCS.EXCH.64 URZ, [UR5], UR14 ;  /* 0x0000000e053f75b2 */ /* 0x0042a20008000100 */
[----:B------:R1:W3:Y:S01]  /*02f0*/  SYNCS.EXCH.64 URZ, [UR5+0x8], UR14 ;  /* 0x0000080e053f75b2 */ /* 0x0002e20008000100 */
[----:B------:R1:W4:Y:S01]  /*0300*/  SYNCS.EXCH.64 URZ, [UR5+0x10], UR16 ;  /* 0x00001010053f75b2 */ /* 0x0003220008000100 */
[----:B------:R1:W5:Y:S01]  /*0310*/  SYNCS.EXCH.64 URZ, [UR5+0x18], UR16 ;  /* 0x00001810053f75b2 */ /* 0x0003620008000100 */
[----:B------:R1:W1:Y:S01]  /*0320*/  SYNCS.EXCH.64 URZ, [UR10+0x20], UR6 ;  /* 0x000020060a3f75b2 */ /* 0x0002620008000100 */
[----:B------:R1:W1:Y:S02]  /*0330*/  SYNCS.EXCH.64 URZ, [UR10+0x28], UR6 ;  /* 0x000028060a3f75b2 */ /* 0x0002640008000100 */
[----:B------:R1:W1:Y:S01]  /*0340*/  SYNCS.EXCH.64 URZ, [UR10+0x30], UR8 ;  /* 0x000030080a3f75b2 */ /* 0x0002620008000100 */
[----:B------:R1:W1:Y:S01]  /*0350*/  SYNCS.EXCH.64 URZ, [UR10+0x38], UR8 ;  /* 0x000038080a3f75b2 */ /* 0x0002620008000100 */
[----:B------:R-:W-:Y:S01]  /*0360*/  NOP ;  /* 0x0000000000007918 */ /* 0x000fe20000000000 */
.L_x_0:
[----:B------:R-:W-:Y:S01]  /*0370*/  UISETP.GT.AND UP0, UPT, UR4, 0x3, UPT ;  /* 0x000000030400788c */ /* 0x000fe2000bf04270 */
[----:B------:R-:W-:Y:S01]  /*0380*/  NOP ;  /* 0x0000000000007918 */ /* 0x000fe20000000000 */
[----:B-12345:R-:W-:Y:S04]  /*0390*/  BAR.SYNC.DEFER_BLOCKING 0x0 ;  /* 0x0000000000007b1d */ /* 0x03efe80000010000 */
[----:B------:R-:W-:-:S13]  /*03a0*/  PLOP3.LUT P1, PT, PT, PT, UP0, 0x80, 0x0 ;  /* 0x000000000000781c */ /* 0x000fda0003f2f008 */
[----:B------:R-:W-:Y:S05]  /*03b0*/  @P1 BRA `(.L_x_1) ;  /* 0x0000001000d81947 */ /* 0x000fea0003800000 */
[----:B------:R-:W-:-:S08]  /*03c0*/  NOP ;  /* 0x0000000000007918 */ /* 0x000fd00000000000 */
[----:B------:R-:W1:-:S00]  /*03d0*/  USETMAXREG.DEALLOC.CTAPOOL 0x18 ;  /* 0x00000018000079c8 */ /* 0x000e4000080e0500 */
[----:B-1----:R-:W-:Y:S05]  /*03e0*/  @P0 BRA `(.L_x_2) ;  /* 0x0000000c00e00947 */ /* 0x002fea0003800000 */
[----:B------:R-:W1:Y:S01]  /*03f0*/  S2UR UR5, SR_CgaCtaId ;  /* 0x00000000000579c3 */ /* 0x000e620000008800 */
[----:B------:R-:W-:Y:S01]  /*0400*/  UMOV UR17, 0x400 ;  /* 0x0000040000117882 */ /* 0x000fe20000000000 */
[----:B------:R-:W-:Y:S01]  /*0410*/  IMAD.MOV.U32 R0, RZ, RZ, -0x80000000 ;  /* 0x80000000ff007424 */ /* 0x000fe200078e00ff */
[----:B------:R-:W-:Y:S01]  /*0420*/  ULDC.64 UR8, c[0x0][0x598] ;  /* 0x0001660000087ab9 */ /* 0x000fe20000000a00 */
[----:B------:R-:W-:Y:S01]  /*0430*/  ULDC.64 UR10, c[0x0][0x580] ;  /* 0x00016000000a7ab9 */ /* 0x000fe20000000a00 */
[----:B------:R-:W-:Y:S01]  /*0440*/  ULDC.64 UR22, c[0x0][0x198] ;  /* 0x0000660000167ab9 */ /* 0x000fe20000000a00 */
[----:B------:R-:W-:Y:S01]  /*0450*/  UMOV UR26, URZ ;  /* 0x0000003f001a7c82 */ /* 0x000fe20008000000 */
[----:B------:R-:W-:Y:S01]  /*0460*/  UIADD3 UR34, UP2, UR22, 0x70, URZ ;  /* 0x0000007016227890 */ /* 0x000fe2000ff5e03f */
[----:B------:R-:W2:Y:S01]  /*0470*/  S2UR UR12, SR_CTAID.Y ;  /* 0x00000000000c79c3 */ /* 0x000ea20000002600 */
[----:B------:R-:W-:-:S07]  /*0480*/  UMOV UR18, 0x20 ;  /* 0x0000002000127882 */ /* 0x000fce0000000000 */
[----:B------:R-:W3:Y:S01]  /*0490*/  S2UR UR13, SR_CTAID.Z ;  /* 0x00000000000d79c3 */ /* 0x000ee20000002700 */
[----:B-1----:R-:W-:-:S07]  /*04a0*/  ULEA UR17, UR5, UR17, 0x18 ;  /* 0x0000001105117291 */ /* 0x002fce000f8ec03f */
[----:B------:R-:W1:Y:S01]  /*04b0*/  S2UR UR27, SR_CTAID.X ;  /* 0x00000000001b79c3 */ /* 0x000e620000002500 */
[----:B--2---:R-:W-:Y:S01]  /*04c0*/  UIMAD.WIDE.U32 UR6, UR12, UR8, URZ ;  /* 0x000000080c0672a5 */ /* 0x004fe2000f8e003f */
[----:B------:R-:W2:Y:S03]  /*04d0*/  SYNCS.PHASECHK.TRANS64.TRYWAIT P0, [UR17+0x10], R0 ;  /* 0x00001000ff0075a7 */ /* 0x000ea60008000151 */
[----:B------:R-:W-:-:S03]  /*04e0*/  UIMAD UR7, UR12, UR9, UR7 ;  /* 0x000000090c0772a4 */ /* 0x000fc6000f8e0207 */
[----:B------:R-:W-:Y:S02]  /*04f0*/  ULDC.64 UR8, c[0x0][0x5a0] ;  /* 0x0001680000087ab9 */ /* 0x000fe40000000a00 */
[----:B---3--:R-:W-:-:S04]  /*0500*/  UIMAD.WIDE.U32 UR6, UR13, UR8, UR6 ;  /* 0x000000080d0672a5 */ /* 0x008fc8000f8e0006 */
[----:B------:R-:W-:Y:S02]  /*0510*/  UIMAD UR7, UR13, UR9, UR7 ;  /* 0x000000090d0772a4 */ /* 0x000fe4000f8e0207 */
[----:B------:R-:W-:Y:S01]  /*0520*/  ULEA UR33, UP0, UR6, UR10, 0x2 ;  /* 0x0000000a06217291 */ /* 0x000fe2000f80103f */
[----:B------:R-:W-:Y:S02]  /*0530*/  ULDC.64 UR8, c[0x0][0x198] ;  /* 0x0000660000087ab9 */ /* 0x000fe40000000a00 */
[----:B------:R-:W-:Y:S01]  /*0540*/  UMOV UR10, URZ ;  /* 0x0000003f000a7c82 */ /* 0x000fe20008000000 */
[----:B------:R-:W-:Y:S02]  /*0550*/  ULEA.HI.X UR36, UR6, UR11, UR7, 0x2, UP0 ;  /* 0x0000000b06247291 */ /* 0x000fe400080f1407 */
[----:B------:R-:W-:Y:S01]  /*0560*/  UIADD3 UR30, UP1, UR8, 0xf0, URZ ;  /* 0x000000f0081e7890 */ /* 0x000fe2000ff3e03f */
[----:B------:R-:W-:Y:S01]  /*0570*/  ULDC.64 UR6, c[0x0][0x198] ;  /* 0x0000660000067ab9 */ /* 0x000fe20000000a00 */
[----:B------:R-:W-:Y:S01]  /*0580*/  UMOV UR11, URZ ;  /* 0x0000003f000b7c82 */ /* 0x000fe20008000000 */
[----:B------:R-:W-:Y:S01]  /*0590*/  UIADD3 UR14, UP0, UR6, 0xf0, URZ ;  /* 0x000000f0060e7890 */ /* 0x000fe2000ff1e03f */
[----:B-12---:R-:W-:Y:S11]  /*05a0*/  @!P0 BRA `(.L_x_3) ;  /* 0x0000004000608947 */ /* 0x006ff60003800000 */
.L_x_23:
[----:B------:R-:W-:Y:S01]  /*05b0*/  ELECT P0, URZ, PT ;  /* 0x00000000003f782f */ /* 0x000fe20003800000 */
[----:B------:R-:W-:Y:S02]  /*05c0*/  USHF.L.U32 UR27, UR27, 0x7, URZ ;  /* 0x000000071b1b7899 */ /* 0x000fe4000800063f */
[----:B------:R-:W-:Y:S02]  /*05d0*/  UIADD3.X UR15, URZ, UR7, URZ, UP0, !UPT ;  /* 0x000000073f0f7290 */ /* 0x000fe400087fe43f */
[----:B------:R-:W-:Y:S02]  /*05e0*/  UIADD3 UR6, UR17, 0x80, URZ ;  /* 0x0000008011067890 */ /* 0x000fe4000fffe03f */
[----:B------:R-:W-:Y:S02]  /*05f0*/  UIADD3 UR24, UR17, 0x8800, URZ ;  /* 0x0000880011187890 */ /* 0x000fe4000fffe03f */
[----:B------:R-:W-:Y:S02]  /*0600*/  UIADD3.X UR31, URZ, UR9, URZ, UP1, !UPT ;  /* 0x000000093f1f7290 */ /* 0x000fe40008ffe43f */
[----:B------:R-:W-:-:S02]  /*0610*/  UIADD3 UR16, UR17, 0xa800, URZ ;  /* 0x0000a80011107890 */ /* 0x000fc4000fffe03f */
[----:B------:R-:W-:Y:S01]  /*0620*/  @P0 IMAD.MOV.U32 R2, RZ, RZ, 0x6100 ;  /* 0x00006100ff020424 */ /* 0x000fe200078e00ff */
[----:B------:R-:W-:Y:S02]  /*0630*/  UIADD3.X UR35, URZ, UR23, URZ, UP2, !UPT ;  /* 0x000000173f237290 */ /* 0x000fe400097fe43f */
[----:B------:R-:W-:Y:S02]  /*0640*/  UIADD3 UR8, UR17, 0x800, URZ ;  /* 0x0000080011087890 */ /* 0x000fe4000fffe03f */
[----:B------:R2:W-:Y:S01]  /*0650*/  @P0 SYNCS.ARRIVE.TRANS64 RZ, [UR17], R2 ;  /* 0x00000002ffff09a7 */ /* 0x0005e20008000011 */
[----:B------:R-:W-:Y:S01]  /*0660*/  UPRMT UR6, UR5, 0x654, UR6 ;  /* 0x0000065405067896 */ /* 0x000fe20008000006 */
[----:B------:R-:W-:Y:S01]  /*0670*/  UMOV UR28, UR12 ;  /* 0x0000000c001c7c82 */ /* 0x000fe20008000000 */
[----:B------:R-:W-:Y:S01]  /*0680*/  UMOV UR29, UR13 ;  /* 0x0000000d001d7c82 */ /* 0x000fe20008000000 */
[----:B------:R-:W-:Y:S01]  /*0690*/  UMOV UR25, UR17 ;  /* 0x0000001100197c82 */ /* 0x000fe20008000000 */
[----:B------:R-:W-:Y:S01]  /*06a0*/  UMOV UR20, UR12 ;  /* 0x0000000c00147c82 */ /* 0x000fe20008000000 */
[----:B------:R-:W-:Y:S01]  /*06b0*/  UMOV UR21, UR13 ;  /* 0x0000000d00157c82 */ /* 0x000fe20008000000 */
[----:B------:R-:W-:Y:S01]  /*06c0*/  UMOV UR19, UR27 ;  /* 0x0000001b00137c82 */ /* 0x000fe20008000000 */
[----:B------:R3:W-:Y:S01]  /*06d0*/  UTMALDG.4D [UR24], [UR14], desc[URZ] ;  /* 0x00003f180e0075b4 */ /* 0x0007e20008019000 */
[----:B------:R-:W-:Y:S01]  /*06e0*/  UMOV UR9, UR17 ;  /* 0x0000001100097c82 */ /* 0x000fe20008000000 */
[----:B------:R-:W-:Y:S01]  /*06f0*/  UMOV UR32, 0x10 ;  /* 0x0000001000207882 */ /* 0x000fe20000000000 */
[----:B------:R-:W-:Y:S01]  /*0700*/  UMOV UR7, UR17 ;  /* 0x0000001100077c82 */ /* 0x000fe20008000000 */
[----:B------:R-:W-:Y:S01]  /*0710*/  ULDC.64 UR22, c[0x0][0x5c0] ;  /* 0x0001700000167ab9 */ /* 0x000fe20000000a00 */
[----:B------:R4:W-:Y:S01]  /*0720*/  UTMALDG.4D [UR16], [UR30], desc[URZ] ;  /* 0x00003f101e0075b4 */ /* 0x0009e20008019000 */
[----:B------:R5:W-:Y:S01]  /*0730*/  UTMALDG.4D [UR8], [UR34], desc[URZ] ;  /* 0x00003f08220075b4 */ /* 0x000be20008019000 */
[----:B------:R-:W-:Y:S01]  /*0740*/  ACQBULK ;  /* 0x000000000000782e */ /* 0x000fe20000000000 */
[----:B---3--:R-:W-:Y:S01]  /*0750*/  UIMAD.WIDE.U32 UR14, UR12, UR22, URZ ;  /* 0x000000160c0e72a5 */ /* 0x008fe2000f8e003f */
[----:B------:R-:W-:-:S03]  /*0760*/  UMOV UR26, URZ ;  /* 0x0000003f001a7c82 */ /* 0x000fc60008000000 */
[----:B------:R-:W-:Y:S01]  /*0770*/  UIMAD UR15, UR12, UR23, UR15 ;  /* 0x000000170c0f72a4 */ /* 0x000fe2000f8e020f */
[----:B----4-:R-:W-:Y:S01]  /*0780*/  UMOV UR30, UR33 ;  /* 0x00000021001e7c82 */ /* 0x010fe20008000000 */
[----:B------:R-:W-:Y:S01]  /*0790*/  UMOV UR31, UR36 ;  /* 0x00000024001f7c82 */ /* 0x000fe20008000000 */
[----:B------:R-:W-:Y:S01]  /*07a0*/  ULDC.64 UR18, c[0x0][0x5c8] ;  /* 0x0001720000127ab9 */ /* 0x000fe20000000a00 */
[----:B------:R3:W-:Y:S01]  /*07b0*/  UBLKCP.S.G [UR6], [UR30], UR32 ;  /* 0x000000061e0073ba */ /* 0x0007e20008000220 */
[----:B------:R-:W4:Y:S01]  /*07c0*/  SYNCS.PHASECHK.TRANS64.TRYWAIT P0, [UR17+0x30], R0 ;  /* 0x00003000ff0075a7 */ /* 0x000f220008000151 */
[----:B------:R-:W-:Y:S01]  /*07d0*/  UIMAD.WIDE.U32 UR14, UR13, UR18, UR14 ;  /* 0x000000120d0e72a5 */ /* 0x000fe2000f8e000e */
[----:B------:R-:W-:Y:S01]  /*07e0*/  ULDC UR20, c[0x0][0x210] ;  /* 0x0000840000147ab9 */ /* 0x000fe20000000800 */
[----:B-----5:R-:W-:Y:S02]  /*07f0*/  ULDC.64 UR8, c[0x0][0x5a8] ;  /* 0x00016a0000087ab9 */ /* 0x020fe40000000a00 */
[----:B------:R-:W-:-:S02]  /*0800*/  UIMAD UR19, UR13, UR19, UR15 ;  /* 0x000000130d1372a4 */ /* 0x000fc4000f8e020f */
[----:B------:R-:W-:Y:S01]  /*0810*/  ULEA UR16, UP0, UR14, UR8, 0x2 ;  /* 0x000000080e107291 */ /* 0x000fe2000f80103f */
[----:B------:R-:W-:Y:S01]  /*0820*/  UMOV UR10, URZ ;  /* 0x0000003f000a7c82 */ /* 0x000fe20008000000 */
[----:B------:R-:W-:Y:S01]  /*0830*/  UIADD3 UR15, -UR20, URZ, URZ ;  /* 0x0000003f140f7290 */ /* 0x000fe2000fffe13f */
[----:B------:R-:W-:Y:S01]  /*0840*/  UMOV UR11, URZ ;  /* 0x0000003f000b7c82 */ /* 0x000fe20008000000 */
[----:B---3--:R-:W-:Y:S01]  /*0850*/  ULEA.HI.X UR32, UR14, UR9, UR19, 0x2, UP0 ;  /* 0x000000090e207291 */ /* 0x008fe200080f1413 */
[----:B------:R-:W-:Y:S02]  /*0860*/  ULDC.64 UR6, c[0x0][0x198] ;  /* 0x0000660000067ab9 */ /* 0x000fe40000000a00 */
[----:B------:R-:W-:Y:S01]  /*0870*/  ULDC.64 UR8, c[0x0][0x198] ;  /* 0x0000660000087ab9 */ /* 0x000fe20000000a00 */
[----:B------:R-:W-:Y:S02]  /*0880*/  UIADD3 UR14, UR20, -0x1, URZ ;  /* 0xffffffff140e7890 */ /* 0x000fe4000fffe03f */
[----:B------:R-:W-:-:S02]  /*0890*/  UIADD3 UR22, UP1, UR6, 0x170, URZ ;  /* 0x0000017006167890 */ /* 0x000fc4000ff3e03f */
[----:B------:R-:W-:Y:S02]  /*08a0*/  UIADD3 UR33, UP2, UR8, 0x1f0, URZ ;  /* 0x000001f008217890 */ /* 0x000fe4000ff5e03f */
[----:B------:R-:W-:Y:S01]  /*08b0*/  UISETP.GT.AND UP0, UPT, UR20, URZ, UPT ;  /* 0x0000003f1400728c */ /* 0x000fe2000bf04270 */
[----:B--2-4-:R-:W-:Y:S10]  /*08c0*/  @!P0 BRA `(.L_x_4) ;  /* 0x0000003c00b88947 */ /* 0x014ff40003800000 */
.L_x_24:
[----:B------:R-:W-:Y:S02]  /*08d0*/  USHF.R.S32.HI UR15, URZ, 0x1f, UR15 ;  /* 0x0000001f3f0f7899 */ /* 0x000fe4000801140f */
[----:B------:R-:W-:Y:S02]  /*08e0*/  USHF.R.S32.HI UR6, URZ, 0x1f, UR14 ;  /* 0x0000001f3f067899 */ /* 0x000fe4000801140e */
[----:B------:R-:W-:Y:S02]  /*08f0*/  ULEA.HI UR15, UR15, -UR20, URZ, 0x6 ;  /* 0x800000140f0f7291 */ /* 0x000fe4000f8f303f */
[----:B------:R-:W-:Y:S02]  /*0900*/  UIADD3.X UR21, URZ, UR7, URZ, UP1, !UPT ;  /* 0x000000073f157290 */ /* 0x000fe40008ffe43f */
[----:B------:R-:W-:Y:S02]  /*0910*/  ULEA.HI UR6, UR6, UR14, URZ, 0x6 ;  /* 0x0000000e06067291 */ /* 0x000fe4000f8f303f */
[----:B------:R-:W-:Y:S01]  /*0920*/  USHF.R.S32.HI UR7, URZ, 0x6, UR15 ;  /* 0x000000063f077899 */ /* 0x000fe2000801140f */
[----:B------:R-:W-:Y:S01]  /*0930*/  ELECT P0, URZ, PT ;  /* 0x00000000003f782f */ /* 0x000fe20003800000 */
[----:B------:R-:W-:-:S02]  /*0940*/  ULEA.HI.SX32 UR6, UR6, 0x1, 0x1a ;  /* 0x0000000106067891 */ /* 0x000fc4000f8fd23f */
[----:B------:R-:W-:Y:S02]  /*0950*/  UIADD3 UR7, -UR7, URZ, URZ ;  /* 0x0000003f07077290 */ /* 0x000fe4000fffe13f */
[----:B------:R-:W-:Y:S02]  /*0960*/  UIADD3.X UR23, URZ, UR9, URZ, UP2, !UPT ;  /* 0x000000093f177290 */ /* 0x000fe400097fe43f */
[----:B------:R-:W-:Y:S02]  /*0970*/  UIADD3 UR18, UR17, 0x280, URZ ;  /* 0x0000028011127890 */ /* 0x000fe4000fffe03f */
[----:B------:R-:W-:Y:S01]  /*0980*/  UIADD3 UR24, UR17, 0x4800, URZ ;  /* 0x0000480011187890 */ /* 0x000fe2000fffe03f */
[----:B------:R-:W-:-:S03]  /*0990*/  @!UP0 UMOV UR6, UR7 ;  /* 0x0000000700068c82 */ /* 0x000fc60008000000 */
[----:B------:R-:W-:Y:S01]  /*09a0*/  @P0 IMAD.MOV.U32 R0, RZ, RZ, 0x6100 ;  /* 0x00006100ff000424 */ /* 0x000fe200078e00ff */
[----:B------:R-:W-:Y:S02]  /*09b0*/  UISETP.GE.AND UP0, UPT, UR6, 0x2, UPT ;  /* 0x000000020600788c */ /* 0x000fe4000bf06270 */
[----:B------:R-:W-:Y:S02]  /*09c0*/  UIADD3 UR25, UR17, 0x20, URZ ;  /* 0x0000002011197890 */ /* 0x000fe4000fffe03f */
[----:B------:R2:W-:Y:S01]  /*09d0*/  @P0 SYNCS.ARRIVE.TRANS64 RZ, [UR17+0x20], R0 ;  /* 0x00002000ffff09a7 */ /* 0x0005e20008000011 */
[----:B------:R-:W-:Y:S02]  /*09e0*/  UIADD3 UR8, UR17, 0xc800, URZ ;  /* 0x0000c80011087890 */ /* 0x000fe4000fffe03f */
[----:B------:R-:W-:Y:S01]  /*09f0*/  UIADD3 UR9, UR17, 0x20, URZ ;  /* 0x0000002011097890 */ /* 0x000fe2000fffe03f */
[----:B------:R-:W-:Y:S01]  /*0a00*/  PLOP3.LUT P0, PT, PT, PT, UP0, 0x80, 0x0 ;  /* 0x000000000000781c */ /* 0x000fe20003f0f008 */
[----:B------:R-:W-:-:S02]  /*0a10*/  UIADD3 UR19, UR17, 0x20, URZ ;  /* 0x0000002011137890 */ /* 0x000fc4000fffe03f */
[----:B------:R-:W-:Y:S01]  /*0a20*/  UPRMT UR18, UR5, 0x654, UR18 ;  /* 0x0000065405127896 */ /* 0x000fe20008000012 */
[----:B------:R-:W-:Y:S01]  /*0a30*/  UMOV UR20, UR22 ;  /* 0x0000001600147c82 */ /* 0x000fe20008000000 */
[----:B------:R-:W-:Y:S01]  /*0a40*/  UMOV UR22, UR33 ;  /* 0x0000002100167c82 */ /* 0x000fe20008000000 */
[----:B------:R-:W-:Y:S01]  /*0a50*/  UTMALDG.4D [UR24], [UR20], desc[URZ] ;  /* 0x00003f18140075b4 */ /* 0x000fe20008019000 */
[----:B------:R-:W-:Y:S01]  /*0a60*/  UMOV UR14, 0x10 ;  /* 0x00000010000e7882 */ /* 0x000fe20000000000 */
[----:B------:R3:W-:Y:S02]  /*0a70*/  UTMALDG.4D [UR8], [UR22], desc[URZ] ;  /* 0x00003f08160075b4 */ /* 0x0007e40008019000 */
[----:B---3--:R-:W-:Y:S01]  /*0a80*/  UMOV UR22, UR16 ;  /* 0x0000001000167c82 */ /* 0x008fe20008000000 */
[----:B------:R-:W-:Y:S02]  /*0a90*/  UMOV UR23, UR32 ;  /* 0x0000002000177c82 */ /* 0x000fe40008000000 */
[----:B------:R2:W-:Y:S02]  /*0aa0*/  UBLKCP.S.G [UR18], [UR22], UR14 ;  /* 0x00000012160073ba */ /* 0x0005e4000800020e */
[----:B--2---:R-:W-:Y:S05]  /*0ab0*/  @!P0 BRA `(.L_x_2) ;  /* 0x00000008002c8947 */ /* 0x004fea0003800000 */
[----:B------:R-:W-:Y:S02]  /*0ac0*/  UISETP.NE.AND UP0, UPT, UR6, 0x2, UPT ;  /* 0x000000020600788c */ /* 0x000fe4000bf05270 */
[----:B------:R-:W-:Y:S01]  /*0ad0*/  UIADD3 UR7, UR6, -0x1, URZ ;  /* 0xffffffff06077890 */ /* 0x000fe2000fffe03f */
[----:B------:R-:W-:Y:S01]  /*0ae0*/  UMOV UR14, 0x1 ;  /* 0x00000001000e7882 */ /* 0x000fe20000000000 */
[----:B------:R-:W-:Y:S02]  /*0af0*/  UMOV UR11, 0x40 ;  /* 0x00000040000b7882 */ /* 0x000fe40000000000 */
[----:B------:R-:W-:-:S13]  /*0b00*/  PLOP3.LUT P0, PT, PT, PT, UP0, 0x80, 0x0 ;  /* 0x000000000000781c */ /* 0x000fda0003f0f008 */
[----:B------:R-:W-:Y:S05]  /*0b10*/  @!P0 BRA `(.L_x_5) ;  /* 0x0000000400648947 */ /* 0x000fea0003800000 */
[----:B------:R-:W-:Y:S01]  /*0b20*/  ULOP3.LUT UR6, UR7, 0xfffffffe, URZ, 0xc0, !UPT ;  /* 0xfffffffe07067892 */ /* 0x000fe2000f8ec03f */
[----:B------:R-:W-:Y:S01]  /*0b30*/  ULDC.64 UR26, c[0x0][0x198] ;  /* 0x00006600001a7ab9 */ /* 0x000fe20000000a00 */
[----:B------:R-:W-:Y:S02]  /*0b40*/  UMOV UR14, 0x1 ;  /* 0x00000001000e7882 */ /* 0x000fe40000000000 */
[----:B------:R-:W-:Y:S01]  /*0b50*/  UIADD3 UR6, -UR6, URZ, URZ ;  /* 0x0000003f06067290 */ /* 0x000fe2000fffe13f */
[----:B------:R-:W-:-:S11]  /*0b60*/  UMOV UR19, 0x80 ;  /* 0x0000008000137882 */ /* 0x000fd60000000000 */
.L_x_10:
[----:B------:R-:W-:-:S06]  /*0b70*/  USHF.L.U32 UR15, UR14, 0x1f, URZ ;  /* 0x0000001f0e0f7899 */ /* 0x000fcc000800063f */
[----:B------:R-:W-:-:S04]  /*0b80*/  IMAD.U32 R0, RZ, RZ, UR15 ;  /* 0x0000000fff007e24 */ /* 0x000fc8000f8e00ff */
[----:B------:R-:W2:Y:S02]  /*0b90*/  SYNCS.PHASECHK.TRANS64.TRYWAIT P0, [UR17+0x18], R0 ;  /* 0x00001800ff0075a7 */ /* 0x000ea40008000151 */
[----:B--2---:R-:W-:Y:S05]  /*0ba0*/  @!P0 BRA `(.L_x_6) ;  /* 0x0000003c00208947 */ /* 0x004fea0003800000 */
.L_x_26:
[----:B------:R-:W-:Y:S01]  /*0bb0*/  ELECT P0, URZ, PT ;  /* 0x00000000003f782f */ /* 0x000fe20003800000 */
[----:B------:R-:W-:Y:S02]  /*0bc0*/  UIADD3 UR28, UP0, UR26, 0x70, URZ ;  /* 0x000000701a1c7890 */ /* 0x000fe4000ff1e03f */
[----:B------:R-:W-:Y:S02]  /*0bd0*/  UIADD3 UR10, UR17, 0x180, URZ ;  /* 0x00000180110a7890 */ /* 0x000fe4000fffe03f */
[----:B------:R-:W-:Y:S02]  /*0be0*/  UIADD3 UR11, UR19, -0x40, URZ ;  /* 0xffffffc0130b7890 */ /* 0x000fe4000fffe03f */
[----:B------:R-:W-:Y:S02]  /*0bf0*/  UIADD3 UR8, UR17, 0x2800, URZ ;  /* 0x0000280011087890 */ /* 0x000fe4000fffe03f */
[----:B------:R-:W-:Y:S02]  /*0c00*/  UIADD3 UR9, UR17, 0x8, URZ ;  /* 0x0000000811097890 */ /* 0x000fe4000fffe03f */
[----:B------:R-:W-:-:S02]  /*0c10*/  UIADD3.X UR29, URZ, UR27, URZ, UP0, !UPT ;  /* 0x0000001b3f1d7290 */ /* 0x000fc400087fe43f */
[----:B------:R-:W-:Y:S01]  /*0c20*/  @P0 IMAD.MOV.U32 R0, RZ, RZ, 0x2100 ;  /* 0x00002100ff000424 */ /* 0x000fe200078e00ff */
[----:B------:R-:W-:Y:S02]  /*0c30*/  UIADD3 UR21, UR17, 0x8, URZ ;  /* 0x0000000811157890 */ /* 0x000fe4000fffe03f */
[----:B------:R-:W-:Y:S01]  /*0c40*/  UIMAD.WIDE UR24, UR11, 0x4, UR30 ;  /* 0x000000040b1878a5 */ /* 0x000fe2000f8e021e */
[----:B------:R2:W-:Y:S01]  /*0c50*/  @P0 SYNCS.ARRIVE.TRANS64 RZ, [UR17+0x8], R0 ;  /* 0x00000800ffff09a7 */ /* 0x0005e20008000011 */
[----:B------:R-:W-:Y:S01]  /*0c60*/  UPRMT UR20, UR5, 0x654, UR10 ;  /* 0x0000065405147896 */ /* 0x000fe2000800000a */
[----:B------:R-:W-:Y:S02]  /*0c70*/  UMOV UR16, 0x10 ;  /* 0x0000001000107882 */ /* 0x000fe40000000000 */
[----:B------:R-:W-:Y:S02]  /*0c80*/  UMOV UR10, URZ ;  /* 0x0000003f000a7c82 */ /* 0x000fe40008000000 */
[----:B------:R3:W-:Y:S01]  /*0c90*/  UTMALDG.4D [UR8], [UR28], desc[URZ] ;  /* 0x00003f081c0075b4 */ /* 0x0007e20008019000 */
[----:B--2---:R-:W-:-:S03]  /*0ca0*/  IMAD.U32 R0, RZ, RZ, UR15 ;  /* 0x0000000fff007e24 */ /* 0x004fc6000f8e00ff */
[----:B------:R3:W-:Y:S01]  /*0cb0*/  UBLKCP.S.G [UR20], [UR24], UR16 ;  /* 0x00000014180073ba */ /* 0x0007e20008000210 */
[----:B------:R-:W2:Y:S02]  /*0cc0*/  SYNCS.PHASECHK.TRANS64.TRYWAIT P0, [UR17+0x38], R0 ;  /* 0x00003800ff0075a7 */ /* 0x000ea40008000151 */
[----:B--23--:R-:W-:Y:S05]  /*0cd0*/  @!P0 BRA `(.L_x_7) ;  /* 0x0000003800f48947 */ /* 0x00cfea0003800000 */
.L_x_28:
[----:B------:R-:W-:Y:S01]  /*0ce0*/  ELECT P0, URZ, PT ;  /* 0x00000000003f782f */ /* 0x000fe20003800000 */
[----:B------:R-:W-:Y:S02]  /*0cf0*/  UIADD3 UR28, UP0, UR26, 0x1f0, URZ ;  /* 0x000001f01a1c7890 */ /* 0x000fe4000ff1e03f */
[----:B------:R-:W-:Y:S02]  /*0d00*/  UIADD3 UR10, UR17, 0x380, URZ ;  /* 0x00000380110a7890 */ /* 0x000fe4000fffe03f */
[----:B------:R-:W-:Y:S02]  /*0d10*/  ULOP3.LUT UR14, UR14, 0x1, URZ, 0x3c, !UPT ;  /* 0x000000010e0e7892 */ /* 0x000fe4000f8e3c3f */
[----:B------:R-:W-:Y:S02]  /*0d20*/  UIADD3 UR8, UR17, 0xe800, URZ ;  /* 0x0000e80011087890 */ /* 0x000fe4000fffe03f */
[----:B------:R-:W-:Y:S02]  /*0d30*/  UIADD3 UR9, UR17, 0x28, URZ ;  /* 0x0000002811097890 */ /* 0x000fe4000fffe03f */
[----:B------:R-:W-:-:S02]  /*0d40*/  UIADD3.X UR29, URZ, UR27, URZ, UP0, !UPT ;  /* 0x0000001b3f1d7290 */ /* 0x000fc400087fe43f */
[----:B------:R-:W-:Y:S01]  /*0d50*/  @P0 IMAD.MOV.U32 R0, RZ, RZ, 0x2100 ;  /* 0x00002100ff000424 */ /* 0x000fe200078e00ff */
[----:B------:R-:W-:Y:S02]  /*0d60*/  UIADD3 UR21, UR17, 0x28, URZ ;  /* 0x0000002811157890 */ /* 0x000fe4000fffe03f */
[----:B------:R-:W-:Y:S01]  /*0d70*/  UIMAD.WIDE UR24, UR11, 0x4, UR22 ;  /* 0x000000040b1878a5 */ /* 0x000fe2000f8e0216 */
[----:B------:R2:W-:Y:S01]  /*0d80*/  @P0 SYNCS.ARRIVE.TRANS64 RZ, [UR17+0x28], R0 ;  /* 0x00002800ffff09a7 */ /* 0x0005e20008000011 */
[----:B------:R-:W-:Y:S02]  /*0d90*/  UPRMT UR20, UR5, 0x654, UR10 ;  /* 0x0000065405147896 */ /* 0x000fe4000800000a */
[----:B------:R-:W-:Y:S01]  /*0da0*/  USHF.L.U32 UR15, UR14, 0x1f, URZ ;  /* 0x0000001f0e0f7899 */ /* 0x000fe2000800063f */
[----:B------:R-:W-:Y:S01]  /*0db0*/  UMOV UR10, URZ ;  /* 0x0000003f000a7c82 */ /* 0x000fe20008000000 */
[----:B------:R-:W-:Y:S01]  /*0dc0*/  UMOV UR16, 0x10 ;  /* 0x0000001000107882 */ /* 0x000fe20000000000 */
[----:B------:R3:W-:Y:S03]  /*0dd0*/  UTMALDG.4D [UR8], [UR28], desc[URZ] ;  /* 0x00003f081c0075b4 */ /* 0x0007e60008019000 */
[----:B--2---:R-:W-:Y:S01]  /*0de0*/  IMAD.U32 R0, RZ, RZ, UR15 ;  /* 0x0000000fff007e24 */ /* 0x004fe2000f8e00ff */
[----:B------:R3:W-:Y:S03]  /*0df0*/  UBLKCP.S.G [UR20], [UR24], UR16 ;  /* 0x00000014180073ba */ /* 0x0007e60008000210 */
[----:B------:R-:W2:Y:S02]  /*0e00*/  SYNCS.PHASECHK.TRANS64.TRYWAIT P0, [UR17+0x10], R0 ;  /* 0x00001000ff0075a7 */ /* 0x000ea40008000151 */
[----:B--23--:R-:W-:Y:S05]  /*0e10*/  @!P0 BRA `(.L_x_8) ;  /* 0x0000003800c48947 */ /* 0x00cfea0003800000 */
.L_x_30:
[----:B------:R-:W-:Y:S01]  /*0e20*/  ELECT P0, URZ, PT ;  /* 0x00000000003f782f */ /* 0x000fe20003800000 */
[----:B------:R-:W-:Y:S02]  /*0e30*/  UIADD3 UR11, UR17, 0x80, URZ ;  /* 0x00000080110b7890 */ /* 0x000fe4000fffe03f */
[----:B------:R-:W-:Y:S02]  /*0e40*/  UIADD3 UR10, UP0, UR26, 0x70, URZ ;  /* 0x000000701a0a7890 */ /* 0x000fe4000ff1e03f */
[----:B------:R-:W-:Y:S02]  /*0e50*/  UPRMT UR24, UR5, 0x654, UR11 ;  /* 0x0000065405187896 */ /* 0x000fe4000800000b */
[----:B------:R-:W-:Y:S02]  /*0e60*/  UIADD3 UR16, UR17, 0x800, URZ ;  /* 0x0000080011107890 */ /* 0x000fe4000fffe03f */
[----:B------:R-:W-:Y:S02]  /*0e70*/  UIADD3.X UR11, URZ, UR27, URZ, UP0, !UPT ;  /* 0x0000001b3f0b7290 */ /* 0x000fe400087fe43f */
[----:B------:R-:W-:-:S02]  /*0e80*/  UIMAD.WIDE UR8, UR19, 0x4, UR30 ;  /* 0x00000004130878a5 */ /* 0x000fc4000f8e021e */
[----:B------:R-:W-:Y:S01]  /*0e90*/  @P0 IMAD.MOV.U32 R0, RZ, RZ, 0x2100 ;  /* 0x00002100ff000424 */ /* 0x000fe200078e00ff */
[----:B------:R-:W-:Y:S01]  /*0ea0*/  USHF.L.U32 UR28, UR14, 0x1f, URZ ;  /* 0x0000001f0e1c7899 */ /* 0x000fe2000800063f */
[----:B------:R-:W-:Y:S02]  /*0eb0*/  UMOV UR18, URZ ;  /* 0x0000003f00127c82 */ /* 0x000fe40008000000 */
[----:B------:R2:W-:Y:S01]  /*0ec0*/  @P0 SYNCS.ARRIVE.TRANS64 RZ, [UR17], R0 ;  /* 0x00000000ffff09a7 */ /* 0x0005e20008000011 */
[----:B------:R-:W-:Y:S01]  /*0ed0*/  UMOV UR20, UR12 ;  /* 0x0000000c00147c82 */ /* 0x000fe20008000000 */
[----:B------:R-:W-:Y:S01]  /*0ee0*/  UMOV UR21, UR13 ;  /* 0x0000000d00157c82 */ /* 0x000fe20008000000 */
[----:B------:R-:W-:Y:S01]  /*0ef0*/  UMOV UR15, 0x10 ;  /* 0x00000010000f7882 */ /* 0x000fe20000000000 */
[----:B------:R-:W-:Y:S01]  /*0f00*/  UMOV UR25, UR17 ;  /* 0x0000001100197c82 */ /* 0x000fe20008000000 */
[----:B------:R3:W-:Y:S01]  /*0f10*/  UTMALDG.4D [UR16], [UR10], desc[URZ] ;  /* 0x00003f100a0075b4 */ /* 0x0007e20008019000 */
[----:B------:R-:W-:Y:S01]  /*0f20*/  UIADD3 UR6, UR6, 0x2, URZ ;  /* 0x0000000206067890 */ /* 0x000fe2000fffe03f */
[----:B--2---:R-:W-:-:S05]  /*0f30*/  IMAD.U32 R0, RZ, RZ, UR28 ;  /* 0x0000001cff007e24 */ /* 0x004fca000f8e00ff */
[----:B------:R-:W-:Y:S01]  /*0f40*/  ISETP.NE.AND P1, PT, RZ, UR6, PT ;  /* 0x00000006ff007c0c */ /* 0x000fe2000bf25270 */
[----:B------:R3:W-:Y:S01]  /*0f50*/  UBLKCP.S.G [UR24], [UR8], UR15 ;  /* 0x00000018080073ba */ /* 0x0007e2000800020f */
[----:B------:R-:W2:Y:S02]  /*0f60*/  SYNCS.PHASECHK.TRANS64.TRYWAIT P0, [UR17+0x30], R0 ;  /* 0x00003000ff0075a7 */ /* 0x000ea40008000151 */
[----:B--23--:R-:W-:Y:S09]  /*0f70*/  @!P0 BRA `(.L_x_9) ;  /* 0x0000003800908947 */ /* 0x00cff20003800000 */
.L_x_32:
[----:B------:R-:W-:Y:S01]  /*0f80*/  ELECT P0, URZ, PT ;  /* 0x00000000003f782f */ /* 0x000fe20003800000 */
[----:B------:R-:W-:Y:S02]  /*0f90*/  UIADD3 UR24, UP0, UR26, 0x1f0, URZ ;  /* 0x000001f01a187890 */ /* 0x000fe4000ff1e03f */
[----:B------:R-:W-:Y:S02]  /*0fa0*/  UIADD3 UR10, UR17, 0x280, URZ ;  /* 0x00000280110a7890 */ /* 0x000fe4000fffe03f */
[----:B------:R-:W-:Y:S02]  /*0fb0*/  UIADD3 UR8, UR17, 0xc800, URZ ;  /* 0x0000c80011087890 */ /* 0x000fe4000fffe03f */
[----:B------:R-:W-:Y:S02]  /*0fc0*/  UIADD3 UR9, UR17, 0x20, URZ ;  /* 0x0000002011097890 */ /* 0x000fe4000fffe03f */
[----:B------:R-:W-:Y:S02]  /*0fd0*/  UIADD3.X UR25, URZ, UR27, URZ, UP0, !UPT ;  /* 0x0000001b3f197290 */ /* 0x000fe400087fe43f */
[----:B------:R-:W-:-:S02]  /*0fe0*/  UIMAD.WIDE UR20, UR19, 0x4, UR22 ;  /* 0x00000004131478a5 */ /* 0x000fc4000f8e0216 */
[----:B------:R-:W-:Y:S01]  /*0ff0*/  @P0 MOV R0, 0x2100 ;  /* 0x0000210000000802 */ /* 0x000fe20000000f00 */
[----:B------:R-:W-:Y:S02]  /*1000*/  UIADD3 UR29, UR17, 0x20, URZ ;  /* 0x00000020111d7890 */ /* 0x000fe4000fffe03f */
[----:B------:R-:W-:Y:S01]  /*1010*/  UPRMT UR28, UR5, 0x654, UR10 ;  /* 0x00000654051c7896 */ /* 0x000fe2000800000a */
[----:B------:R2:W-:Y:S01]  /*1020*/  @P0 SYNCS.ARRIVE.TRANS64 RZ, [UR17+0x20], R0 ;  /* 0x00002000ffff09a7 */ /* 0x0005e20008000011 */
[----:B------:R-:W-:Y:S01]  /*1030*/  UMOV UR11, UR19 ;  /* 0x00000013000b7c82 */ /* 0x000fe20008000000 */
[----:B------:R-:W-:Y:S01]  /*1040*/  UMOV UR10, URZ ;  /* 0x0000003f000a7c82 */ /* 0x000fe20008000000 */
[----:B------:R-:W-:Y:S01]  /*1050*/  UMOV UR15, 0x10 ;  /* 0x00000010000f7882 */ /* 0x000fe20000000000 */
[----:B------:R2:W-:Y:S01]  /*1060*/  UTMALDG.4D [UR8], [UR24], desc[URZ] ;  /* 0x00003f08180075b4 */ /* 0x0005e20008019000 */
[----:B------:R-:W-:-:S03]  /*1070*/  UIADD3 UR19, UR19, 0x80, URZ ;  /* 0x0000008013137890 */ /* 0x000fc6000fffe03f */
[----:B------:R2:W-:Y:S02]  /*1080*/  UBLKCP.S.G [UR28], [UR20], UR15 ;  /* 0x0000001c140073ba */ /* 0x0005e4000800020f */
[----:B--2---:R-:W-:Y:S07]  /*1090*/  @P1 BRA `(.L_x_10) ;  /* 0xfffffff800b41947 */ /* 0x004fee000383ffff */
[----:B------:R-:W-:-:S12]  /*10a0*/  UIADD3 UR11, UR19, -0x40, URZ ;  /* 0xffffffc0130b7890 */ /* 0x000fd8000fffe03f */
.L_x_5:
[----:B------:R-:W-:-:S04]  /*10b0*/  ULOP3.LUT UR7, UR7, 0x1, URZ, 0xc0, !UPT ;  /* 0x0000000107077892 */ /* 0x000fc8000f8ec03f */
[----:B------:R-:W-:-:S06]  /*10c0*/  UISETP.NE.U32.AND UP0, UPT, UR7, 0x1, UPT ;  /* 0x000000010700788c */ /* 0x000fcc000bf05070 */
[----:B------:R-:W-:-:S13]  /*10d0*/  PLOP3.LUT P0, PT, PT, PT, UP0, 0x80, 0x0 ;  /* 0x000000000000781c */ /* 0x000fda0003f0f008 */
[----:B------:R-:W-:Y:S05]  /*10e0*/  @P0 BRA `(.L_x_2) ;  /* 0x0000000000a00947 */ /* 0x000fea0003800000 */
[----:B------:R-:W-:-:S06]  /*10f0*/  USHF.L.U32 UR6, UR14, 0x1f, URZ ;  /* 0x0000001f0e067899 */ /* 0x000fcc000800063f */
[----:B------:R-:W-:-:S04]  /*1100*/  IMAD.U32 R0, RZ, RZ, UR6 ;  /* 0x00000006ff007e24 */ /* 0x000fc8000f8e00ff */
[----:B------:R-:W2:Y:S02]  /*1110*/  SYNCS.PHASECHK.TRANS64.TRYWAIT P0, [UR17+0x18], R0 ;  /* 0x00001800ff0075a7 */ /* 0x000ea40008000151 */
[----:B--2---:R-:W-:Y:S05]  /*1120*/  @!P0 BRA `(.L_x_11) ;  /* 0x0000003800448947 */ /* 0x004fea0003800000 */
.L_x_34:
[----:B------:R-:W-:Y:S01]  /*1130*/  ELECT P0, URZ, PT ;  /* 0x00000000003f782f */ /* 0x000fe20003800000 */
[----:B------:R-:W-:Y:S01]  /*1140*/  ULDC.64 UR18, c[0x0][0x198] ;  /* 0x0000660000127ab9 */ /* 0x000fe20000000a00 */
[----:B------:R-:W-:Y:S02]  /*1150*/  UIADD3 UR7, UR17, 0x180, URZ ;  /* 0x0000018011077890 */ /* 0x000fe4000fffe03f */
[----:B------:R-:W-:Y:S02]  /*1160*/  UIADD3 UR18, UP0, UR18, 0x70, URZ ;  /* 0x0000007012127890 */ /* 0x000fe4000ff1e03f */
[----:B------:R-:W-:Y:S02]  /*1170*/  UIADD3 UR8, UR17, 0x2800, URZ ;  /* 0x0000280011087890 */ /* 0x000fe4000fffe03f */
[----:B------:R-:W-:Y:S02]  /*1180*/  UIADD3 UR9, UR17, 0x8, URZ ;  /* 0x0000000811097890 */ /* 0x000fe4000fffe03f */
[----:B------:R-:W-:-:S02]  /*1190*/  UIADD3.X UR19, URZ, UR19, URZ, UP0, !UPT ;  /* 0x000000133f137290 */ /* 0x000fc400087fe43f */
[----:B------:R-:W-:Y:S01]  /*11a0*/  UIMAD.WIDE UR30, UR11, 0x4, UR30 ;  /* 0x000000040b1e78a5 */ /* 0x000fe2000f8e021e */
[----:B------:R-:W-:Y:S01]  /*11b0*/  @P0 IMAD.MOV.U32 R0, RZ, RZ, 0x2100 ;  /* 0x00002100ff000424 */ /* 0x000fe200078e00ff */
[----:B------:R-:W-:Y:S02]  /*11c0*/  UIADD3 UR15, UR17, 0x8, URZ ;  /* 0x00000008110f7890 */ /* 0x000fe4000fffe03f */
[----:B------:R-:W-:Y:S01]  /*11d0*/  UPRMT UR14, UR5, 0x654, UR7 ;  /* 0x00000654050e7896 */ /* 0x000fe20008000007 */
[----:B------:R2:W-:Y:S01]  /*11e0*/  @P0 SYNCS.ARRIVE.TRANS64 RZ, [UR17+0x8], R0 ;  /* 0x00000800ffff09a7 */ /* 0x0005e20008000011 */
[----:B------:R-:W-:Y:S01]  /*11f0*/  UMOV UR10, URZ ;  /* 0x0000003f000a7c82 */ /* 0x000fe20008000000 */
[----:B------:R-:W-:Y:S01]  /*1200*/  UMOV UR7, 0x10 ;  /* 0x0000001000077882 */ /* 0x000fe20000000000 */
[----:B------:R3:W-:Y:S01]  /*1210*/  UTMALDG.4D [UR8], [UR18], desc[URZ] ;  /* 0x00003f08120075b4 */ /* 0x0007e20008019000 */
[----:B--2---:R-:W-:-:S04]  /*1220*/  IMAD.U32 R0, RZ, RZ, UR6 ;  /* 0x00000006ff007e24 */ /* 0x004fc8000f8e00ff */
[----:B------:R3:W-:Y:S01]  /*1230*/  UBLKCP.S.G [UR14], [UR30], UR7 ;  /* 0x0000000e1e0073ba */ /* 0x0007e20008000207 */
[----:B------:R-:W2:Y:S02]  /*1240*/  SYNCS.PHASECHK.TRANS64.TRYWAIT P0, [UR17+0x38], R0 ;  /* 0x00003800ff0075a7 */ /* 0x000ea40008000151 */
[----:B--23--:R-:W-:Y:S05]  /*1250*/  @!P0 BRA `(.L_x_12) ;  /* 0x0000003800188947 */ /* 0x00cfea0003800000 */
.L_x_36:
        /* <DEDUP_REMOVED lines=14> */
[----:B------:R2:W-:Y:S05]  /*1340*/  UTMALDG.4D [UR8], [UR14], desc[URZ] ;  /* 0x00003f080e0075b4 */ /* 0x0005ea0008019000 */
[----:B------:R2:W-:Y:S02]  /*1350*/  UBLKCP.S.G [UR6], [UR22], UR5 ;  /* 0x00000006160073ba */ /* 0x0005e40008000205 */
[----:B--2---:R-:W-:Y:S01]  /*1360*/  NOP ;  /* 0x0000000000007918 */ /* 0x004fe20000000000 */
.L_x_2:
[----:B------:R-:W-:-:S06]  /*1370*/  UISETP.NE.AND UP0, UPT, UR4, 0x1, UPT ;  /* 0x000000010400788c */ /* 0x000fcc000bf05270 */
[----:B------:R-:W-:-:S13]  /*1380*/  PLOP3.LUT P0, PT, PT, PT, UP0, 0x80, 0x0 ;  /* 0x000000000000781c */ /* 0x000fda0003f0f008 */
[----:B------:R-:W-:Y:S05]  /*1390*/  @P0 EXIT ;  /* 0x000000000000094d */ /* 0x000fea0003800000 */
[----:B------:R-:W-:Y:S01]  /*13a0*/  ULDC UR7, c[0x0][0x210] ;  /* 0x0000840000077ab9 */ /* 0x000fe20000000800 */
[----:B------:R-:W2:Y:S01]  /*13b0*/  S2UR UR8, SR_CTAID.Z ;  /* 0x00000000000879c3 */ /* 0x000ea20000002700 */
[----:B------:R-:W-:Y:S02]  /*13c0*/  UIADD3 UR5, -UR7, URZ, URZ ;  /* 0x0000003f07057290 */ /* 0x000fe4000fffe13f */
[----:B------:R-:W-:Y:S02]  /*13d0*/  UIADD3 UR4, UR7, -0x1, URZ ;  /* 0xffffffff07047890 */ /* 0x000fe4000fffe03f */
[----:B------:R-:W-:Y:S02]  /*13e0*/  USHF.R.S32.HI UR6, URZ, 0x1f, UR5 ;  /* 0x0000001f3f067899 */ /* 0x000fe40008011405 */
[----:B------:R-:W-:Y:S01]  /*13f0*/  USHF.R.S32.HI UR5, URZ, 0x1f, UR4 ;  /* 0x0000001f3f057899 */ /* 0x000fe20008011404 */
[----:B------:R-:W3:Y:S01]  /*1400*/  S2UR UR12, SR_CTAID.Y ;  /* 0x00000000000c79c3 */ /* 0x000ee20000002600 */
[----:B------:R-:W-:-:S02]  /*1410*/  ULEA.HI UR6, UR6, -UR7, URZ, 0x6 ;  /* 0x8000000706067291 */ /* 0x000fc4000f8f303f */
[----:B------:R-:W-:Y:S02]  /*1420*/  ULEA.HI UR5, UR5, UR4, URZ, 0x6 ;  /* 0x0000000405057291 */ /* 0x000fe4000f8f303f */
[----:B------:R-:W-:Y:S02]  /*1430*/  UISETP.GT.AND UP0, UPT, UR7, URZ, UPT ;  /* 0x0000003f0700728c */ /* 0x000fe4000bf04270 */
[----:B------:R-:W-:Y:S02]  /*1440*/  USHF.R.S32.HI UR4, URZ, 0x6, UR6 ;  /* 0x000000063f047899 */ /* 0x000fe40008011406 */
[----:B------:R-:W-:Y:S02]  /*1450*/  ULEA.HI.SX32 UR10, UR5, 0x1, 0x1a ;  /* 0x00000001050a7891 */ /* 0x000fe4000f8fd23f */
[----:B------:R-:W-:Y:S01]  /*1460*/  UIADD3 UR9, -UR4, URZ, URZ ;  /* 0x0000003f04097290 */ /* 0x000fe2000fffe13f */
[----:B------:R-:W-:Y:S02]  /*1470*/  ULDC.64 UR6, c[0x0][0x5f0] ;  /* 0x00017c0000067ab9 */ /* 0x000fe40000000a00 */
[----:B--2---:R-:W-:-:S04]  /*1480*/  UIMAD.WIDE.U32 UR4, UR8, UR6, URZ ;  /* 0x00000006080472a5 */ /* 0x004fc8000f8e003f */
[----:B------:R-:W-:Y:S02]  /*1490*/  @!UP0 UMOV UR10, UR9 ;  /* 0x00000009000a8c82 */ /* 0x000fe40008000000 */
[----:B------:R-:W-:Y:S02]  /*14a0*/  UISETP.GE.AND UP0, UPT, UR10, 0x1, UPT ;  /* 0x000000010a00788c */ /* 0x000fe4000bf06270 */
[----:B------:R-:W-:-:S03]  /*14b0*/  UIMAD UR5, UR8, UR7, UR5 ;  /* 0x00000007080572a4 */ /* 0x000fc6000f8e0205 */
[----:B------:R-:W-:Y:S01]  /*14c0*/  ULDC.64 UR8, c[0x0][0x5e8] ;  /* 0x00017a0000087ab9 */ /* 0x000fe20000000a00 */
[----:B------:R-:W-:Y:S01]  /*14d0*/  PLOP3.LUT P0, PT, PT, PT, UP0, 0x80, 0x0 ;  /* 0x000000000000781c */ /* 0x000fe20003f0f008 */
[----:B---3--:R-:W-:-:S04]  /*14e0*/  UIMAD.WIDE.U32 UR6, UR12, UR8, UR4 ;  /* 0x000000080c0672a5 */ /* 0x008fc8000f8e0004 */
[----:B------:R-:W-:-:S08]  /*14f0*/  UIMAD UR12, UR12, UR9, UR7 ;  /* 0x000000090c0c72a4 */ /* 0x000fd0000f8e0207 */
[----:B------:R-:W-:Y:S05]  /*1500*/  @!P0 BRA `(.L_x_13) ;  /* 0x0000003000808947 */ /* 0x000fea0003800000 */
[----:B------:R-:W-:Y:S01]  /*1510*/  UIADD3 UR5, -UR10, URZ, URZ ;  /* 0x0000003f0a057290 */ /* 0x000fe2000fffe13f */
[----:B------:R-:W-:Y:S01]  /*1520*/  UMOV UR4, URZ ;  /* 0x0000003f00047c82 */ /* 0x000fe20008000000 */
[----:B------:R-:W-:-:S10]  /*1530*/  ULDC.64 UR18, c[0x0][0x5d0] ;  /* 0x0001740000127ab9 */ /* 0x000fd40000000a00 */
.L_x_14:
[----:B------:R-:W2:Y:S01]  /*1540*/  S2UR UR9, SR_CgaCtaId ;  /* 0x00000000000979c3 */ /* 0x000ea20000008800 */
[----:B------:R-:W-:-:S07]  /*1550*/  DEPBAR.LE SB0, 0x1 ;  /* 0x000080400000791a */ /* 0x000fce0000000000 */
[----:B------:R-:W-:Y:S08]  /*1560*/  BAR.ARV 0x9, 0xa0 ;  /* 0x0242800000007b1d */ /* 0x000ff00000002000 */
[----:B------:R-:W3:Y:S01]  /*1570*/  S2UR UR13, SR_CgaCtaId ;  /* 0x00000000000d79c3 */ /* 0x000ee20000008800 */
[----:B------:R-:W-:-:S04]  /*1580*/  DEPBAR.LE SB0, 0x0 ;  /* 0x000080000000791a */ /* 0x000fc80000000000 */
[----:B------:R-:W-:Y:S01]  /*1590*/  UIADD3 UR16, UP0, UR4, UR6, URZ ;  /* 0x0000000604107290 */ /* 0x000fe2000ff1e03f */
[----:B------:R-:W-:Y:S01]  /*15a0*/  UMOV UR8, 0x400 ;  /* 0x0000040000087882 */ /* 0x000fe20000000000 */
[----:B------:R-:W-:Y:S02]  /*15b0*/  UMOV UR11, 0x400 ;  /* 0x00000400000b7882 */ /* 0x000fe40000000000 */
[----:B------:R-:W-:Y:S02]  /*15c0*/  ULEA.HI.X.SX32 UR17, UR4, UR12, 0x1, UP0 ;  /* 0x0000000c04117291 */ /* 0x000fe400080f0e3f */
[----:B------:R-:W-:Y:S02]  /*15d0*/  ULEA UR10, UP0, UR16, UR18, 0x2 ;  /* 0x00000012100a7291 */ /* 0x000fe4000f80103f */
[----:B--2---:R-:W-:Y:S01]  /*15e0*/  ULEA UR8, UR9, UR8, 0x18 ;  /* 0x0000000809087291 */ /* 0x004fe2000f8ec03f */
[----:B------:R-:W-:Y:S01]  /*15f0*/  UMOV UR15, 0x200 ;  /* 0x00000200000f7882 */ /* 0x000fe20000000000 */
[----:B------:R-:W-:-:S02]  /*1600*/  UIADD3 UR5, UR5, 0x1, URZ ;  /* 0x0000000105057890 */ /* 0x000fc4000fffe03f */
[----:B------:R-:W-:Y:S01]  /*1610*/  UIADD3 UR4, UR4, 0x1000, URZ ;  /* 0x0000100004047890 */ /* 0x000fe2000fffe03f */
[----:B------:R-:W-:Y:S06]  /*1620*/  BAR.ARV 0xa, 0xa0 ;  /* 0x0282800000007b1d */ /* 0x000fec0000002000 */
[----:B---3--:R-:W-:Y:S02]  /*1630*/  ULEA UR14, UR13, UR11, 0x18 ;  /* 0x0000000b0d0e7291 */ /* 0x008fe4000f8ec03f */
[----:B------:R-:W-:Y:S01]  /*1640*/  BAR.SYNC.DEFER_BLOCKING 0x6, 0xa0 ;  /* 0x0182800000007b1d */ /* 0x000fe20000010000 */
[----:B------:R-:W-:Y:S01]  /*1650*/  ULEA.HI.X UR11, UR16, UR19, UR17, 0x2, UP0 ;  /* 0x00000013100b7291 */ /* 0x000fe200080f1411 */
[----:B------:R-:W-:Y:S01]  /*1660*/  ISETP.NE.AND P0, PT, RZ, UR5, PT ;  /* 0x00000005ff007c0c */ /* 0x000fe2000bf05270 */
[----:B------:R-:W-:-:S02]  /*1670*/  UIADD3 UR13, UR8, 0x20800, URZ ;  /* 0x00020800080d7890 */ /* 0x000fc4000fffe03f */
[----:B------:R-:W-:Y:S02]  /*1680*/  UIADD3 UR8, UP0, UR10, 0x2000, URZ ;  /* 0x000020000a087890 */ /* 0x000fe4000ff1e03f */
[----:B------:R-:W-:Y:S02]  /*1690*/  UIADD3 UR14, UR14, 0x22800, URZ ;  /* 0x000228000e0e7890 */ /* 0x000fe4000fffe03f */
[----:B------:R-:W-:-:S03]  /*16a0*/  UIADD3.X UR9, URZ, UR11, URZ, UP0, !UPT ;  /* 0x0000000b3f097290 */ /* 0x000fc600087fe43f */
[----:B------:R2:W-:Y:S01]  /*16b0*/  UBLKRED.G.S.ADD.F32.RN [UR10], [UR13], UR15 ;  /* 0x0000000a0d0073bb */ /* 0x0005e200080a040f */
[----:B------:R0:W-:Y:S01]  /*16c0*/  UTMACMDFLUSH ;  /* 0x00000000000079b7 */ /* 0x0001e20000000000 */
[----:B------:R-:W-:Y:S06]  /*16d0*/  BAR.SYNC.DEFER_BLOCKING 0x7, 0xa0 ;  /* 0x01c2800000007b1d */ /* 0x000fec0000010000 */
[----:B------:R2:W-:Y:S01]  /*16e0*/  UBLKRED.G.S.ADD.F32.RN [UR8], [UR14], UR15 ;  /* 0x000000080e0073bb */ /* 0x0005e200080a040f */
[----:B------:R0:W-:Y:S01]  /*16f0*/  UTMACMDFLUSH ;  /* 0x00000000000079b7 */ /* 0x0001e20000000000 */
[----:B--2---:R-:W-:Y:S05]  /*1700*/  @P0 BRA `(.L_x_14) ;  /* 0xfffffffc008c0947 */ /* 0x004fea000383ffff */
[----:B------:R-:W-:Y:S05]  /*1710*/  BRA `(.L_x_13) ;  /* 0x0000002c00fc7947 */ /* 0x000fea0003800000 */
.L_x_1:
[----:B------:R-:W-:-:S07]  /*1720*/  VIADD R7, R2, 0xffffff80 ;  /* 0xffffff8002077836 */ /* 0x000fce0000000000 */
.L_x_15:
[----:B------:R-:W-:-:S08]  /*1730*/  NOP ;  /* 0x0000000000007918 */ /* 0x000fd00000000000 */
[----:B------:R-:W1:Y:S02]  /*1740*/  USETMAXREG.TRY_ALLOC.CTAPOOL UP0, 0xf0 ;  /* 0x000000f0000079c8 */ /* 0x000e640008000600 */
[----:B-1----:R-:W-:-:S13]  /*1750*/  PLOP3.LUT P0, PT, PT, PT, UP0, 0x80, 0x0 ;  /* 0x000000000000781c */ /* 0x002fda0003f0f008 */
[----:B------:R-:W-:Y:S05]  /*1760*/  @!P0 BRA `(.L_x_15) ;  /* 0xfffffffc00f08947 */ /* 0x000fea000383ffff */
[C---:B------:R-:W-:Y:S01]  /*1770*/  PRMT R0, R7.reuse, 0x9910, RZ ;  /* 0x0000991007007816 */ /* 0x040fe200000000ff */
[----:B------:R-:W-:Y:S01]  /*1780*/  ULDC UR5, c[0x0][0x210] ;  /* 0x0000840000057ab9 */ /* 0x000fe20000000800 */
[----:B------:R-:W-:Y:S01]  /*1790*/  LOP3.LUT R6, R7, 0xffff, RZ, 0xc0, !PT ;  /* 0x0000ffff07067812 */ /* 0x000fe200078ec0ff */
[----:B------:R-:W-:Y:S01]  /*17a0*/  UIADD3 UR9, -UR5, URZ, URZ ;  /* 0x0000003f05097290 */ /* 0x000fe2000fffe13f */
[----:B------:R-:W-:Y:S01]  /*17b0*/  SHF.R.S32.HI R0, RZ, 0xf, R0 ;  /* 0x0000000fff007819 */ /* 0x000fe20000011400 */
[----:B------:R-:W-:Y:S01]  /*17c0*/  UIADD3 UR8, UR5, -0x1, URZ ;  /* 0xffffffff05087890 */ /* 0x000fe2000fffe03f */
[----:B------:R-:W1:Y:S01]  /*17d0*/  S2UR UR6, SR_CgaCtaId ;  /* 0x00000000000679c3 */ /* 0x000e620000008800 */
[----:B------:R-:W-:Y:S01]  /*17e0*/  USHF.R.S32.HI UR10, URZ, 0x1f, UR9 ;  /* 0x0000001f3f0a7899 */ /* 0x000fe20008011409 */
[----:B------:R-:W-:Y:S01]  /*17f0*/  LOP3.LUT R0, R0, 0xffff, RZ, 0xc0, !PT ;  /* 0x0000ffff00007812 */ /* 0x000fe200078ec0ff */
[----:B------:R-:W-:Y:S01]  /*1800*/  USHF.R.S32.HI UR9, URZ, 0x1f, UR8 ;  /* 0x0000001f3f097899 */ /* 0x000fe20008011408 */
[----:B------:R-:W-:Y:S01]  /*1810*/  IMAD.MOV.U32 R12, RZ, RZ, 0x20 ;  /* 0x00000020ff0c7424 */ /* 0x000fe200078e00ff */
[----:B------:R-:W-:Y:S01]  /*1820*/  ULEA.HI UR10, UR10, -UR5, URZ, 0x6 ;  /* 0x800000050a0a7291 */ /* 0x000fe2000f8f303f */
[----:B------:R-:W-:Y:S01]  /*1830*/  LEA.HI R8, R0, R7, RZ, 0x17 ;  /* 0x0000000700087211 */ /* 0x000fe200078fb8ff */
[----:B------:R-:W-:-:S02]  /*1840*/  UISETP.GT.AND UP0, UPT, UR5, URZ, UPT ;  /* 0x0000003f0500728c */ /* 0x000fc4000bf04270 */
[----:B------:R-:W-:Y:S01]  /*1850*/  ULEA.HI UR9, UR9, UR8, URZ, 0x6 ;  /* 0x0000000809097291 */ /* 0x000fe2000f8f303f */
[----:B------:R-:W-:Y:S01]  /*1860*/  PRMT R0, R8, 0x9910, RZ ;  /* 0x0000991008007816 */ /* 0x000fe200000000ff */
[----:B------:R-:W-:Y:S02]  /*1870*/  USHF.R.S32.HI UR10, URZ, 0x6, UR10 ;  /* 0x000000063f0a7899 */ /* 0x000fe4000801140a */
[----:B------:R-:W-:Y:S01]  /*1880*/  ULEA.HI.SX32 UR9, UR9, 0x1, 0x1a ;  /* 0x0000000109097891 */ /* 0x000fe2000f8fd23f */
[----:B------:R-:W-:Y:S01]  /*1890*/  SHF.R.S32.HI R0, RZ, 0x7, R0 ;  /* 0x00000007ff007819 */ /* 0x000fe20000011400 */
[----:B------:R-:W-:Y:S01]  /*18a0*/  UIADD3 UR10, -UR10, URZ, URZ ;  /* 0x0000003f0a0a7290 */ /* 0x000fe2000fffe13f */
[----:B------:R-:W-:Y:S02]  /*18b0*/  UMOV UR7, 0x400 ;  /* 0x0000040000077882 */ /* 0x000fe40000000000 */
[----:B------:R-:W-:-:S04]  /*18c0*/  PRMT R9, R0, 0x9910, RZ ;  /* 0x0000991000097816 */ /* 0x000fc800000000ff */
[----:B------:R-:W-:Y:S01]  /*18d0*/  @!UP0 UMOV UR9, UR10 ;  /* 0x0000000a00098c82 */ /* 0x000fe20008000000 */
[----:B------:R-:W-:Y:S01]  /*18e0*/  IMAD.SHL.U32 R0, R9, 0x80, RZ ;  /* 0x0000008009007824 */ /* 0x000fe200078e00ff */
[----:B------:R-:W-:Y:S02]  /*18f0*/  UISETP.GE.AND UP0, UPT, UR9, 0x1, UPT ;  /* 0x000000010900788c */ /* 0x000fe4000bf06270 */
[----:B-1----:R-:W-:Y:S02]  /*1900*/  ULEA UR7, UR6, UR7, 0x18 ;  /* 0x0000000706077291 */ /* 0x002fe4000f8ec03f */
[----:B------:R-:W-:Y:S01]  /*1910*/  ISETP.NE.AND P0, PT, R7, R0, PT ;  /* 0x000000000700720c */ /* 0x000fe20003f05270 */
[----:B------:R-:W-:Y:S01]  /*1920*/  VIADD R0, R9, 0xffffffff ;  /* 0xffffffff09007836 */ /* 0x000fe20000000000 */
[----:B------:R-:W-:Y:S02]  /*1930*/  PLOP3.LUT P2, PT, PT, PT, UP0, 0x80, 0x0 ;  /* 0x000000000000781c */ /* 0x000fe40003f4f008 */
[----:B------:R-:W-:-:S02]  /*1940*/  ISETP.LT.U32.AND P0, PT, R2, 0x80, P0 ;  /* 0x000000800200780c */ /* 0x000fc40000701070 */
[----:B------:R-:W-:-:S04]  /*1950*/  LEA.HI R2, R6, R7, RZ, 0x14 ;  /* 0x0000000706027211 */ /* 0x000fc800078fa0ff */
[C---:B------:R-:W-:Y:S02]  /*1960*/  LOP3.LUT R4, R2.reuse, 0xffff, RZ, 0xc0, !PT ;  /* 0x0000ffff02047812 */ /* 0x040fe400078ec0ff */
[----:B------:R-:W-:Y:S02]  /*1970*/  LOP3.LUT R2, R2, 0xfff0, RZ, 0xc0, !PT ;  /* 0x0000fff002027812 */ /* 0x000fe400078ec0ff */
[----:B------:R-:W-:-:S03]  /*1980*/  SHF.R.U32.HI R3, RZ, 0x4, R4 ;  /* 0x00000004ff037819 */ /* 0x000fc60000011604 */
[----:B------:R-:W-:Y:S01]  /*1990*/  IMAD.MOV R2, RZ, RZ, -R2 ;  /* 0x000000ffff027224 */ /* 0x000fe200078e0a02 */
[----:B------:R-:W-:Y:S01]  /*19a0*/  LEA.HI R4, R4, R3, RZ, 0x11 ;  /* 0x0000000304047211 */ /* 0x000fe200078f88ff */
[----:B------:R-:W-:-:S03]  /*19b0*/  @!P0 IMAD.MOV R0, RZ, RZ, R9 ;  /* 0x000000ffff008224 */ /* 0x000fc600078e0209 */
[----:B------:R-:W-:Y:S02]  /*19c0*/  LOP3.LUT R5, R4, 0xfe, RZ, 0xc0, !PT ;  /* 0x000000fe04057812 */ /* 0x000fe400078ec0ff */
[----:B------:R-:W-:Y:S01]  /*19d0*/  PRMT R2, R2, 0x7710, RZ ;  /* 0x0000771002027816 */ /* 0x000fe200000000ff */
[----:B------:R1:W2:Y:S01]  /*19e0*/  SHFL.IDX PT, R10, R0, RZ, 0x1f ;  /* 0x00001fff000a7589 */ /* 0x0002a200000e0000 */
[----:B------:R-:W-:Y:S02]  /*19f0*/  LEA.HI R4, R6, R7, RZ, 0x15 ;  /* 0x0000000706047211 */ /* 0x000fe400078fa8ff */
[----:B------:R-:W-:Y:S02]  /*1a00*/  IADD3 R5, RZ, -R5, RZ ;  /* 0x80000005ff057210 */ /* 0x000fe40007ffe0ff */
[----:B------:R-:W-:Y:S02]  /*1a10*/  PRMT R4, R4, 0x9910, RZ ;  /* 0x0000991004047816 */ /* 0x000fe400000000ff */
[----:B------:R-:W-:Y:S01]  /*1a20*/  PRMT R6, R5, 0x7710, RZ ;  /* 0x0000771005067816 */ /* 0x000fe200000000ff */
[----:B-1----:R-:W-:Y:S01]  /*1a30*/  IMAD.IADD R0, R7, 0x1, R2 ;  /* 0x0000000107007824 */ /* 0x002fe200078e0202 */
[----:B------:R-:W-:-:S03]  /*1a40*/  SHF.R.S32.HI R4, RZ, 0x5, R4 ;  /* 0x00000005ff047819 */ /* 0x000fc60000011404 */
[----:B------:R-:W-:Y:S01]  /*1a50*/  IMAD.IADD R3, R3, 0x1, R6 ;  /* 0x0000000103037824 */ /* 0x000fe200078e0206 */
[----:B------:R-:W-:Y:S02]  /*1a60*/  PRMT R5, R0, 0x8880, RZ ;  /* 0x0000888000057816 */ /* 0x000fe400000000ff */
[----:B------:R-:W-:Y:S02]  /*1a70*/  LOP3.LUT R2, R4, 0xffff, RZ, 0xc0, !PT ;  /* 0x0000ffff04027812 */ /* 0x000fe400078ec0ff */
[----:B------:R-:W-:Y:S02]  /*1a80*/  PRMT R5, R5, 0x7710, RZ ;  /* 0x0000771005057816 */ /* 0x000fe400000000ff */
[----:B------:R-:W-:Y:S02]  /*1a90*/  SHF.R.U32.HI R2, RZ, 0xd, R2 ;  /* 0x0000000dff027819 */ /* 0x000fe40000011602 */
[----:B------:R-:W-:Y:S02]  /*1aa0*/  SHF.R.U32.HI R6, RZ, 0xc, R5 ;  /* 0x0000000cff067819 */ /* 0x000fe40000011605 */
[----:B------:R-:W-:-:S02]  /*1ab0*/  LOP3.LUT R5, R2, 0x3, RZ, 0xc0, !PT ;  /* 0x0000000302057812 */ /* 0x000fc400078ec0ff */
[----:B------:R-:W-:Y:S02]  /*1ac0*/  LOP3.LUT R11, R6, 0x7, RZ, 0xc0, !PT ;  /* 0x00000007060b7812 */ /* 0x000fe400078ec0ff */
[----:B--2---:R-:W-:Y:S01]  /*1ad0*/  R2UR UR17, R10 ;  /* 0x000000000a1172ca */ /* 0x004fe200000e0000 */
[----:B------:R-:W-:Y:S01]  /*1ae0*/  IMAD.IADD R5, R4, 0x1, R5 ;  /* 0x0000000104057824 */ /* 0x000fe200078e0205 */
[----:B------:R-:W-:Y:S01]  /*1af0*/  PRMT R6, R3, 0x8880, RZ ;  /* 0x0000888003067816 */ /* 0x000fe200000000ff */
[C---:B------:R-:W-:Y:S01]  /*1b00*/  IMAD.IADD R11, R0.reuse, 0x1, R11 ;  /* 0x00000001000b7824 */ /* 0x040fe200078e020b */
[----:B------:R-:W-:Y:S02]  /*1b10*/  PRMT R2, R0, 0x9910, RZ ;  /* 0x0000991000027816 */ /* 0x000fe400000000ff */
[----:B------:R-:W-:Y:S02]  /*1b20*/  LOP3.LUT R5, R5, 0xfc, RZ, 0xc0, !PT ;  /* 0x000000fc05057812 */ /* 0x000fe400078ec0ff */
[----:B------:R-:W-:-:S03]  /*1b30*/  LOP3.LUT R11, R11, 0xf8, RZ, 0xc0, !PT ;  /* 0x000000f80b0b7812 */ /* 0x000fc600078ec0ff */
[----:B------:R-:W-:Y:S02]  /*1b40*/  IMAD.MOV R5, RZ, RZ, -R5 ;  /* 0x000000ffff057224 */ /* 0x000fe400078e0a05 */
[----:B------:R-:W-:Y:S01]  /*1b50*/  IMAD.MOV R11, RZ, RZ, -R11 ;  /* 0x000000ffff0b7224 */ /* 0x000fe200078e0a0b */
[----:B------:R-:W-:Y:S02]  /*1b60*/  USHF.L.U32 UR5, UR17, 0x7, URZ ;  /* 0x0000000711057899 */ /* 0x000fe4000800063f */
[----:B------:R-:W-:Y:S02]  /*1b70*/  PRMT R5, R5, 0x7710, RZ ;  /* 0x0000771005057816 */ /* 0x000fe400000000ff */
[----:B------:R-:W-:Y:S01]  /*1b80*/  PRMT R11, R11, 0x7710, RZ ;  /* 0x000077100b0b7816 */ /* 0x000fe200000000ff */
[----:B------:R-:W-:Y:S02]  /*1b90*/  USHF.R.S32.HI UR16, URZ, 0x7, UR5 ;  /* 0x000000073f107899 */ /* 0x000fe40008011405 */
[----:B------:R-:W-:-:S02]  /*1ba0*/  IMAD.IADD R3, R4, 0x1, R5 ;  /* 0x0000000104037824 */ /* 0x000fc400078e0205 */
[----:B------:R-:W-:Y:S01]  /*1bb0*/  IMAD.IADD R5, R0, 0x1, R11 ;  /* 0x0000000100057824 */ /* 0x000fe200078e020b */
[----:B------:R-:W-:Y:S02]  /*1bc0*/  ULEA.HI UR5, UR5, UR16, URZ, 0x1 ;  /* 0x0000001005057291 */ /* 0x000fe4000f8f083f */
[----:B------:R-:W-:Y:S01]  /*1bd0*/  PRMT R10, R3, 0x8880, RZ ;  /* 0x00008880030a7816 */ /* 0x000fe200000000ff */
[----:B------:R-:W-:Y:S01]  /*1be0*/  IMAD.SHL.U32 R3, R6, 0x8, RZ ;  /* 0x0000000806037824 */ /* 0x000fe200078e00ff */
[----:B------:R-:W-:Y:S01]  /*1bf0*/  PRMT R11, R5, 0x8880, RZ ;  /* 0x00008880050b7816 */ /* 0x000fe200000000ff */
[----:B------:R-:W-:Y:S01]  /*1c00*/  ULOP3.LUT UR5, UR5, 0xfffffffe, URZ, 0xc0, !UPT ;  /* 0xfffffffe05057892 */ /* 0x000fe2000f8ec03f */
[----:B------:R-:W-:Y:S01]  /*1c10*/  MOV R6, R10 ;  /* 0x0000000a00067202 */ /* 0x000fe20000000f00 */
[----:B------:R-:W-:Y:S02]  /*1c20*/  IMAD R5, R2, 0x40, R3 ;  /* 0x0000004002057824 */ /* 0x000fe400078e0203 */
[----:B------:R-:W-:Y:S01]  /*1c30*/  IMAD.MOV.U32 R10, RZ, RZ, R11 ;  /* 0x000000ffff0a7224 */ /* 0x000fe200078e000b */
[----:B------:R-:W-:Y:S01]  /*1c40*/  UIADD3 UR16, UR16, -UR5, URZ ;  /* 0x8000000510107290 */ /* 0x000fe2000fffe03f */
[----:B------:R-:W-:-:S02]  /*1c50*/  IMAD R6, R9, 0x4, R6 ;  /* 0x0000000409067824 */ /* 0x000fc400078e0206 */
[----:B------:R-:W-:Y:S02]  /*1c60*/  IMAD R10, R10, 0x40, R3 ;  /* 0x000000400a0a7824 */ /* 0x000fe400078e0203 */
[----:B------:R-:W-:Y:S01]  /*1c70*/  IMAD.U32 R6, R6, 0x400, R5 ;  /* 0x0000040006067824 */ /* 0x000fe200078e0005 */
[----:B------:R-:W-:Y:S01]  /*1c80*/  PRMT R5, R4, 0x9910, RZ ;  /* 0x0000991004057816 */ /* 0x000fe200000000ff */
[----:B------:R-:W-:Y:S01]  /*1c90*/  IMAD.MOV.U32 R11, RZ, RZ, 0x10 ;  /* 0x00000010ff0b7424 */ /* 0x000fe200078e00ff */
[C---:B------:R-:W-:Y:S02]  /*1ca0*/  LOP3.LUT P0, RZ, R10.reuse, 0x80, RZ, 0xc0, !PT ;  /* 0x000000800aff7812 */ /* 0x040fe4000780c0ff */
[----:B------:R-:W-:Y:S02]  /*1cb0*/  LOP3.LUT P1, RZ, R10, 0x100, RZ, 0xc0, !PT ;  /* 0x000001000aff7812 */ /* 0x000fe4000782c0ff */
[----:B------:R-:W-:Y:S02]  /*1cc0*/  IADD3 R10, R6, UR7, R6 ;  /* 0x00000007060a7c10 */ /* 0x000fe4000fffe006 */
[----:B------:R-:W-:-:S02]  /*1cd0*/  SEL R4, R11, 0xfffffff0, !P0 ;  /* 0xfffffff00b047807 */ /* 0x000fc40004000000 */
[----:B------:R-:W-:Y:S01]  /*1ce0*/  SEL R6, R12, 0xffffffe0, !P1 ;  /* 0xffffffe00c067807 */ /* 0x000fe20004800000 */
[----:B------:R-:W-:Y:S06]  /*1cf0*/  @!P2 BRA `(.L_x_16) ;  /* 0x000000200064a947 */ /* 0x000fec0003800000 */
[----:B------:R-:W-:Y:S01]  /*1d00*/  LOP3.LUT R8, R8, 0xff80, RZ, 0xc0, !PT ;  /* 0x0000ff8008087812 */ /* 0x000fe200078ec0ff */
[----:B------:R-:W1:Y:S01]  /*1d10*/  S2R R18, SR_CTAID.X ;  /* 0x0000000000127919 */ /* 0x000e620000002500 */
[----:B------:R-:W-:Y:S01]  /*1d20*/  ULDC UR5, c[0x0][0x21c] ;  /* 0x0000870000057ab9 */ /* 0x000fe20000000800 */
[----:B------:R-:W-:Y:S02]  /*1d30*/  UIADD3 UR22, UR17, 0x6, URZ ;  /* 0x0000000611167890 */ /* 0x000fe4000fffe03f */
[----:B------:R-:W-:Y:S01]  /*1d40*/  IMAD.MOV R8, RZ, RZ, -R8 ;  /* 0x000000ffff087224 */ /* 0x000fe200078e0a08 */
[----:B------:R-:W-:Y:S02]  /*1d50*/  UIADD3 UR17, UR17, 0x9, URZ ;  /* 0x0000000911117890 */ /* 0x000fe4000fffe03f */
[----:B------:R-:W-:Y:S02]  /*1d60*/  UIADD3 UR18, -UR9, URZ, URZ ;  /* 0x0000003f09127290 */ /* 0x000fe4000fffe13f */
[----:B------:R-:W-:Y:S01]  /*1d70*/  PRMT R8, R8, 0x7710, RZ ;  /* 0x0000771008087816 */ /* 0x000fe200000000ff */
[----:B------:R-:W-:Y:S01]  /*1d80*/  UPLOP3.LUT UP0, UPT, UPT, UPT, UPT, 0x40, 0x0 ;  /* 0x000000000000789c */ /* 0x000fe20003f0e870 */
[----:B------:R-:W-:-:S03]  /*1d90*/  ULDC UR24, c[0x0][0x5fc] ;  /* 0x00017f0000187ab9 */ /* 0x000fc60000000800 */
[----:B------:R-:W-:-:S05]  /*1da0*/  IMAD.IADD R11, R7, 0x1, R8 ;  /* 0x00000001070b7824 */ /* 0x000fca00078e0208 */
[----:B------:R-:W-:-:S04]  /*1db0*/  PRMT R7, R11, 0x8880, RZ ;  /* 0x000088800b077816 */ /* 0x000fc800000000ff */
[----:B------:R-:W-:-:S04]  /*1dc0*/  PRMT R7, R7, 0x7710, RZ ;  /* 0x0000771007077816 */ /* 0x000fc800000000ff */
[----:B------:R-:W-:-:S04]  /*1dd0*/  SHF.R.U32.HI R7, RZ, 0x7, R7 ;  /* 0x00000007ff077819 */ /* 0x000fc80000011607 */
[----:B------:R-:W-:Y:S01]  /*1de0*/  LOP3.LUT R14, R7, 0xff, RZ, 0xc0, !PT ;  /* 0x000000ff070e7812 */ /* 0x000fe200078ec0ff */
[----:B-1----:R-:W-:-:S03]  /*1df0*/  IMAD R13, R18, 0x2, R9 ;  /* 0x00000002120d7824 */ /* 0x002fc600078e0209 */
[----:B------:R-:W-:-:S04]  /*1e00*/  LEA.HI R7, R14, R11, RZ, 0x1a ;  /* 0x0000000b0e077211 */ /* 0x000fc800078fd0ff */
[C---:B------:R-:W-:Y:S02]  /*1e10*/  LOP3.LUT R8, R7.reuse, 0x7c, RZ, 0xc0, !PT ;  /* 0x0000007c07087812 */ /* 0x040fe400078ec0ff */
[----:B------:R-:W-:Y:S02]  /*1e20*/  PRMT R15, R7, 0x8880, RZ ;  /* 0x00008880070f7816 */ /* 0x000fe400000000ff */
[----:B------:R-:W-:Y:S02]  /*1e30*/  IADD3 R8, RZ, -R8, RZ ;  /* 0x80000008ff087210 */ /* 0x000fe40007ffe0ff */
[----:B------:R-:W-:Y:S02]  /*1e40*/  SHF.R.S32.HI R15, RZ, 0x2, R15 ;  /* 0x00000002ff0f7819 */ /* 0x000fe4000001140f */
[----:B------:R-:W-:Y:S02]  /*1e50*/  PRMT R8, R8, 0x7710, RZ ;  /* 0x0000771008087816 */ /* 0x000fe400000000ff */
[----:B------:R-:W-:-:S03]  /*1e60*/  LOP3.LUT R12, R15, 0xffff, RZ, 0xc0, !PT ;  /* 0x0000ffff0f0c7812 */ /* 0x000fc600078ec0ff */
[----:B------:R-:W-:Y:S01]  /*1e70*/  IMAD.IADD R7, R11, 0x1, R8 ;  /* 0x000000010b077824 */ /* 0x000fe200078e0208 */
[----:B------:R-:W-:-:S03]  /*1e80*/  SHF.R.U32.HI R12, RZ, 0x5, R12 ;  /* 0x00000005ff0c7819 */ /* 0x000fc6000001160c */
[----:B------:R-:W-:Y:S01]  /*1e90*/  IMAD.IADD R7, R7, 0x1, R7 ;  /* 0x0000000107077824 */ /* 0x000fe200078e0207 */
[----:B------:R-:W-:-:S03]  /*1ea0*/  LOP3.LUT R12, R12, 0x7, RZ, 0xc0, !PT ;  /* 0x000000070c0c7812 */ /* 0x000fc600078ec0ff */
[----:B------:R-:W-:Y:S02]  /*1eb0*/  IMAD.MOV R8, RZ, RZ, -R7 ;  /* 0x000000ffff087224 */ /* 0x000fe400078e0a07 */
[----:B------:R-:W-:-:S03]  /*1ec0*/  VIADD R7, R10, 0x18800 ;  /* 0x000188000a077836 */ /* 0x000fc60000000000 */
[----:B------:R-:W-:Y:S02]  /*1ed0*/  PRMT R8, R8, 0x7710, RZ ;  /* 0x0000771008087816 */ /* 0x000fe400000000ff */
[----:B------:R-:W-:Y:S02]  /*1ee0*/  SHF.R.U32.HI R16, RZ, 0x3, R7 ;  /* 0x00000003ff107819 */ /* 0x000fe40000011607 */
[----:B------:R-:W-:Y:S02]  /*1ef0*/  LOP3.LUT R8, R8, 0xffff, RZ, 0xc0, !PT ;  /* 0x0000ffff08087812 */ /* 0x000fe400078ec0ff */
[----:B------:R-:W-:Y:S01]  /*1f00*/  LOP3.LUT R7, R7, 0x70, R16, 0x78, !PT ;  /* 0x0000007007077812 */ /* 0x000fe200078e7810 */
[----:B------:R-:W-:Y:S01]  /*1f10*/  IMAD.IADD R16, R15, 0x1, R12 ;  /* 0x000000010f107824 */ /* 0x000fe200078e020c */
[----:B------:R-:W-:Y:S01]  /*1f20*/  PRMT R8, R8, 0x8880, RZ ;  /* 0x0000888008087816 */ /* 0x000fe200000000ff */
[----:B------:R-:W-:-:S03]  /*1f30*/  IMAD.SHL.U32 R12, R13, 0x40, RZ ;  /* 0x000000400d0c7824 */ /* 0x000fc600078e00ff */
[----:B------:R-:W-:Y:S01]  /*1f40*/  LOP3.LUT R16, R16, 0xfff8, RZ, 0xc0, !PT ;  /* 0x0000fff810107812 */ /* 0x000fe200078ec0ff */
[----:B------:R-:W-:Y:S02]  /*1f50*/  IMAD.MOV.U32 R13, RZ, RZ, R8 ;  /* 0x000000ffff0d7224 */ /* 0x000fe400078e0008 */
[----:B------:R-:W-:Y:S01]  /*1f60*/  VIADD R8, R10, 0x10800 ;  /* 0x000108000a087836 */ /* 0x000fe20000000000 */
[----:B------:R-:W-:Y:S02]  /*1f70*/  PRMT R10, R11, 0x9910, RZ ;  /* 0x000099100b0a7816 */ /* 0x000fe400000000ff */
[----:B------:R-:W-:Y:S01]  /*1f80*/  IADD3 R12, R13, UR5, -R12 ;  /* 0x000000050d0c7c10 */ /* 0x000fe2000fffe80c */
[----:B------:R-:W-:Y:S01]  /*1f90*/  ULEA UR5, UR16, UR7, 0xd ;  /* 0x0000000710057291 */ /* 0x000fe2000f8e683f */
[----:B------:R-:W-:Y:S02]  /*1fa0*/  SHF.R.U32.HI R17, RZ, 0x3, R8 ;  /* 0x00000003ff117819 */ /* 0x000fe40000011608 */
[----:B------:R-:W-:Y:S01]  /*1fb0*/  SHF.R.S32.HI R13, RZ, 0x1f, R12 ;  /* 0x0000001fff0d7819 */ /* 0x000fe2000001140c */
[----:B------:R-:W-:Y:S01]  /*1fc0*/  UIADD3 UR6, UR5, 0x10800, URZ ;  /* 0x0001080005067890 */ /* 0x000fe2000fffe03f */
[----:B------:R-:W-:Y:S01]  /*1fd0*/  IADD3 R16, RZ, -R16, RZ ;  /* 0x80000010ff107210 */ /* 0x000fe20007ffe0ff */
[----:B------:R-:W-:Y:S01]  /*1fe0*/  UIADD3 UR5, UR5, 0x18800, URZ ;  /* 0x0001880005057890 */ /* 0x000fe2000fffe03f */
[----:B------:R-:W-:Y:S01]  /*1ff0*/  LEA.HI R13, R13, R12, RZ, 0x3 ;  /* 0x0000000c0d0d7211 */ /* 0x000fe200078f18ff */
[----:B------:R-:W-:Y:S01]  /*2000*/  USHF.R.U32.HI UR6, URZ, 0x4, UR6 ;  /* 0x000000043f067899 */ /* 0x000fe20008011606 */
[----:B------:R-:W-:Y:S01]  /*2010*/  LOP3.LUT R8, R8, 0x70, R17, 0x78, !PT ;  /* 0x0000007008087812 */ /* 0x000fe200078e7811 */
[----:B------:R-:W-:Y:S01]  /*2020*/  IMAD R17, R9, 0x200, R10 ;  /* 0x0000020009117824 */ /* 0x000fe200078e020a */
[----:B------:R-:W-:Y:S01]  /*2030*/  PRMT R16, R16, 0x7710, RZ ;  /* 0x0000771010107816 */ /* 0x000fe200000000ff */
[----:B------:R-:W-:Y:S01]  /*2040*/  USHF.R.U32.HI UR5, URZ, 0x4, UR5 ;  /* 0x000000043f057899 */ /* 0x000fe20008011605 */
[----:B------:R-:W-:Y:S01]  /*2050*/  LEA.HI R11, R14, R11, RZ, 0x1d ;  /* 0x0000000b0e0b7211 */ /* 0x000fe200078fe8ff */
[----:B------:R-:W-:Y:S01]  /*2060*/  ULOP3.LUT UR19, UR6, 0x3fc0, URZ, 0xc0, !UPT ;  /* 0x00003fc006137892 */ /* 0x000fe2000f8ec03f */
[----:B------:R-:W-:Y:S01]  /*2070*/  LOP3.LUT R9, R13, 0xfffffff8, RZ, 0xc0, !PT ;  /* 0xfffffff80d097812 */ /* 0x000fe200078ec0ff */
[----:B------:R-:W-:Y:S01]  /*2080*/  IMAD.IADD R15, R15, 0x1, R16 ;  /* 0x000000010f0f7824 */ /* 0x000fe200078e0210 */
[----:B------:R-:W-:Y:S01]  /*2090*/  SHF.R.S32.HI R13, RZ, 0x3, R13 ;  /* 0x00000003ff0d7819 */ /* 0x000fe2000001140d */
[----:B------:R-:W-:Y:S01]  /*20a0*/  ULOP3.LUT UR20, UR5, 0x3fc0, URZ, 0xc0, !UPT ;  /* 0x00003fc005147892 */ /* 0x000fe2000f8ec03f */
[----:B------:R-:W-:Y:S01]  /*20b0*/  PRMT R11, R11, 0x8880, RZ ;  /* 0x000088800b0b7816 */ /* 0x000fe200000000ff */
[----:B------:R-:W-:Y:S01]  /*20c0*/  UMOV UR6, URZ ;  /* 0x0000003f00067c82 */ /* 0x000fe20008000000 */
[----:B------:R-:W-:Y:S01]  /*20d0*/  VIADDMNMX R9, R12, -R9, 0x2, PT ;  /* 0x000000020c097446 */ /* 0x000fe20003800909 */
[----:B------:R-:W-:Y:S01]  /*20e0*/  IMAD.U32 R10, R13, -0x2, RZ ;  /* 0xfffffffe0d0a7824 */ /* 0x000fe200078e00ff */
[----:B------:R-:W-:Y:S01]  /*20f0*/  SHF.R.S32.HI R11, RZ, 0x5, R11 ;  /* 0x00000005ff0b7819 */ /* 0x000fe2000001140b */
[----:B------:R-:W-:Y:S01]  /*2100*/  UMOV UR5, URZ ;  /* 0x0000003f00057c82 */ /* 0x000fe20008000000 */
[----:B------:R-:W-:-:S02]  /*2110*/  PRMT R15, R15, 0x9910, RZ ;  /* 0x000099100f0f7816 */ /* 0x000fc400000000ff */
[----:B------:R-:W-:Y:S02]  /*2120*/  PRMT R12, R11, 0x9910, RZ ;  /* 0x000099100b0c7816 */ /* 0x000fe400000000ff */
[----:B------:R-:W-:Y:S01]  /*2130*/  VIADDMNMX R11, R10, -R9, 0xffffffe0, !PT ;  /* 0xffffffe00a0b7446 */ /* 0x000fe20007800909 */
[----:B------:R-:W-:Y:S02]  /*2140*/  IMAD.SHL.U32 R10, R17, 0x4, RZ ;  /* 0x00000004110a7824 */ /* 0x000fe400078e00ff */
[----:B------:R-:W-:Y:S02]  /*2150*/  IMAD.MOV.U32 R9, RZ, RZ, R15 ;  /* 0x000000ffff097224 */ /* 0x000fe400078e000f */
[----:B------:R-:W-:Y:S01]  /*2160*/  VIADD R11, R11, 0x20 ;  /* 0x000000200b0b7836 */ /* 0x000fe20000000000 */
[----:B------:R-:W-:Y:S01]  /*2170*/  LEA R10, R10, UR7, 0x2 ;  /* 0x000000070a0a7c11 */ /* 0x000fe2000f8e10ff */
[----:B------:R-:W-:-:S07]  /*2180*/  IMAD R9, R12, 0x10, R9 ;  /* 0x000000100c097824 */ /* 0x000fce00078e0209 */
.L_x_21:
[----:B------:R-:W1:Y:S01]  /*2190*/  S2UR UR8, SR_CgaCtaId ;  /* 0x00000000000879c3 */ /* 0x000e620000008800 */
[----:B------:R-:W-:Y:S01]  /*21a0*/  UMOV UR7, 0x400 ;  /* 0x0000040000077882 */ /* 0x000fe20000000000 */
[----:B------:R-:W-:-:S06]  /*21b0*/  USHF.L.U32 UR14, UR5, 0x1f, URZ ;  /* 0x0000001f050e7899 */ /* 0x000fcc000800063f */
[----:B------:R-:W-:Y:S01]  /*21c0*/  IMAD.U32 R17, RZ, RZ, UR14 ;  /* 0x0000000eff117e24 */ /* 0x000fe2000f8e00ff */
[----:B-1----:R-:W-:-:S04]  /*21d0*/  ULEA UR7, UR8, UR7, 0x18 ;  /* 0x0000000708077291 */ /* 0x002fc8000f8ec03f */
[----:B------:R-:W-:Y:S02]  /*21e0*/  ULEA UR23, UR6, UR7, 0x3 ;  /* 0x0000000706177291 */ /* 0x000fe4000f8e183f */
[----:B------:R-:W-:Y:S02]  /*21f0*/  UIADD3 UR21, UR7, 0x800, URZ ;  /* 0x0000080007157890 */ /* 0x000fe4000fffe03f */
[----:B------:R-:W-:Y:S02]  /*2200*/  ULEA UR8, UR16, UR7, 0xc ;  /* 0x0000000710087291 */ /* 0x000fe4000f8e603f */
[----:B------:R-:W-:Y:S02]  /*2210*/  USHF.R.U32.HI UR21, URZ, 0x4, UR21 ;  /* 0x000000043f157899 */ /* 0x000fe40008011615 */
[----:B------:R-:W-:Y:S01]  /*2220*/  UIADD3 UR8, UR8, 0x8800, URZ ;  /* 0x0000880008087890 */ /* 0x000fe2000fffe03f */
[----:B------:R-:W1:Y:S01]  /*2230*/  SYNCS.PHASECHK.TRANS64.TRYWAIT P0, [UR23], R17 ;  /* 0x00000011ff0075a7 */ /* 0x000e620008000157 */
[----:B------:R-:W-:-:S02]  /*2240*/  ULOP3.LUT UR21, UR21, 0x3fc0, URZ, 0xc0, !UPT ;  /* 0x00003fc015157892 */ /* 0x000fc4000f8ec03f */
[----:B------:R-:W-:Y:S02]  /*2250*/  USHF.R.U32.HI UR8, URZ, 0x4, UR8 ;  /* 0x000000043f087899 */ /* 0x000fe40008011608 */
[----:B------:R-:W-:Y:S02]  /*2260*/  ULOP3.LUT UR12, UR21, 0x10000, URZ, 0xfc, !UPT ;  /* 0x00010000150c7892 */ /* 0x000fe4000f8efc3f */
[----:B------:R-:W-:Y:S02]  /*2270*/  ULOP3.LUT UR8, UR8, 0x3fc0, URZ, 0xc0, !UPT ;  /* 0x00003fc008087892 */ /* 0x000fe4000f8ec03f */
[----:B------:R-:W-:Y:S02]  /*2280*/  ULEA UR12, UR6, UR12, 0x9 ;  /* 0x0000000c060c7291 */ /* 0x000fe4000f8e483f */
[----:B------:R-:W-:Y:S01]  /*2290*/  ULOP3.LUT UR13, UR8, 0x10000, URZ, 0xfc, !UPT ;  /* 0x00010000080d7892 */ /* 0x000fe2000f8efc3f */
[----:B-1----:R-:W-:Y:S11]  /*22a0*/  @P0 BRA `(.L_x_17) ;  /* 0x0000000000080947 */ /* 0x002ff60003800000 */
[----:B------:R-:W1:Y:S02]  /*22b0*/  SYNCS.PHASECHK.TRANS64.TRYWAIT P0, [UR23], R17 ;  /* 0x00000011ff0075a7 */ /* 0x000e640008000157 */
[----:B-1----:R-:W-:Y:S05]  /*22c0*/  @!P0 BRA `(.L_x_18) ;  /* 0x0000002800208947 */ /* 0x002fea0003800000 */
.L_x_17:
[----:B------:R-:W-:Y:S01]  /*22d0*/  WARPGROUP.ARRIVE ;  /* 0x00000000000079c5 */ /* 0x000fe20000000000 */
[----:B------:R-:W-:Y:S01]  /*22e0*/  UMOV UR8, UR12 ;  /* 0x0000000c00087c82 */ /* 0x000fe20008000000 */
[----:B------:R-:W-:Y:S01]  /*22f0*/  UMOV UR9, 0x40000040 ;  /* 0x4000004000097882 */ /* 0x000fe20000000000 */
[----:B------:R-:W-:Y:S01]  /*2300*/  UMOV UR10, UR13 ;  /* 0x0000000d000a7c82 */ /* 0x000fe20008000000 */
[----:B------:R-:W-:Y:S01]  /*2310*/  UMOV UR11, 0x80000020 ;  /* 0x80000020000b7882 */ /* 0x000fe20000000000 */
[----:B------:R-:W-:Y:S01]  /*2320*/  IMAD.U32 R12, RZ, RZ, UR6 ;  /* 0x00000006ff0c7e24 */ /* 0x000fe2000f8e00ff */
[----:B------:R-:W-:Y:S01]  /*2330*/  HGMMA.64x64x16.F32.BF16 R120, gdesc[UR8], RZ, !UPT ;  /* 0x00e00000087879f0 */ /* 0x000fe2000c7018ff */
[----:B------:R-:W-:Y:S02]  /*2340*/  ULOP3.LUT UR8, UR12, 0x2, URZ, 0xfc, !UPT ;  /* 0x000000020c087892 */ /* 0x000fe4000f8efc3f */
[----:B------:R-:W-:Y:S01]  /*2350*/  ULOP3.LUT UR10, UR13, 0x2, URZ, 0xfc, !UPT ;  /* 0x000000020d0a7892 */ /* 0x000fe2000f8efc3f */
[----:B-1----:R-:W-:Y:S01]  /*2360*/  LEA R15, R12, R9, 0x6 ;  /* 0x000000090c0f7211 */ /* 0x002fe200078e30ff */
[----:B------:R-:W-:Y:S01]  /*2370*/  UMOV UR9, 0x40000040 ;  /* 0x4000004000097882 */ /* 0x000fe20000000000 */
[----:B------:R-:W-:Y:S01]  /*2380*/  UMOV UR11, 0x80000020 ;  /* 0x80000020000b7882 */ /* 0x000fe20000000000 */
[----:B------:R-:W-:Y:S01]  /*2390*/  UIADD3 UR18, UR18, 0x1, URZ ;  /* 0x0000000112127890 */ /* 0x000fe2000fffe03f */
[----:B------:R-:W-:-:S03]  /*23a0*/  LEA R15, R15, UR7, 0x2 ;  /* 0x000000070f0f7c11 */ /* 0x000fc6000f8e10ff */
[----:B------:R-:W-:Y:S02]  /*23b0*/  UISETP.NE.AND UP1, UPT, UR18, URZ, UPT ;  /* 0x0000003f1200728c */ /* 0x000fe4000bf25270 */
[----:B------:R1:W2:Y:S04]  /*23c0*/  LDS R16, [R15+0x80] ;  /* 0x000080000f107984 */ /* 0x0002a80000000800 */
[----:B------:R1:W3:Y:S01]  /*23d0*/  LDS R14, [R15+0xa0] ;  /* 0x0000a0000f0e7984 */ /* 0x0002e20000000800 */
[----:B------:R-:W-:Y:S01]  /*23e0*/  HGMMA.64x64x16.F32.BF16 R120, gdesc[UR8], R120 ;  /* 0x00e00000087879f0 */ /* 0x000fe20008701878 */
[----:B------:R-:W-:Y:S02]  /*23f0*/  ULOP3.LUT UR8, UR12, 0x4, URZ, 0xfc, !UPT ;  /* 0x000000040c087892 */ /* 0x000fe4000f8efc3f */
[----:B------:R-:W-:Y:S01]  /*2400*/  UIADD3 UR10, UR13, 0x200, URZ ;  /* 0x000002000d0a7890 */ /* 0x000fe2000fffe03f */
[----:B------:R-:W-:Y:S01]  /*2410*/  UMOV UR9, 0x40000040 ;  /* 0x4000004000097882 */ /* 0x000fe20000000000 */
[----:B------:R-:W-:-:S07]  /*2420*/  UMOV UR11, 0x80000020 ;  /* 0x80000020000b7882 */ /* 0x000fce0000000000 */
[----:B------:R-:W-:Y:S01]  /*2430*/  HGMMA.64x64x16.F32.BF16 R120, gdesc[UR8], R120 ;  /* 0x00e00000087879f0 */ /* 0x000fe20008701878 */
[----:B------:R-:W-:Y:S02]  /*2440*/  ULOP3.LUT UR8, UR12, 0x6, URZ, 0xfc, !UPT ;  /* 0x000000060c087892 */ /* 0x000fe4000f8efc3f */
[----:B------:R-:W-:Y:S01]  /*2450*/  UIADD3 UR10, UR13, 0x202, URZ ;  /* 0x000002020d0a7890 */ /* 0x000fe2000fffe03f */
[----:B------:R-:W-:Y:S01]  /*2460*/  UMOV UR9, 0x40000040 ;  /* 0x4000004000097882 */ /* 0x000fe20000000000 */
[----:B------:R-:W-:-:S07]  /*2470*/  UMOV UR11, 0x80000020 ;  /* 0x80000020000b7882 */ /* 0x000fce0000000000 */
[----:B------:R-:W-:Y:S01]  /*2480*/  HGMMA.64x64x16.F32.BF16 R120, gdesc[UR8], R120, gsb0 ;  /* 0x00e00000087879f0 */ /* 0x000fe20008001878 */
[----:B------:R-:W4:Y:S02]  /*2490*/  SYNCS.PHASECHK.TRANS64.TRYWAIT P0, [UR23+0x20], R17 ;  /* 0x00002011ff0075a7 */ /* 0x000f240008000157 */
[----:B-1234-:R-:W-:Y:S05]  /*24a0*/  @P0 BRA `(.L_x_19) ;  /* 0x0000000000080947 */ /* 0x01efea0003800000 */
[----:B------:R-:W1:Y:S02]  /*24b0*/  SYNCS.PHASECHK.TRANS64.TRYWAIT P0, [UR23+0x20], R17 ;  /* 0x00002011ff0075a7 */ /* 0x000e640008000157 */
[----:B-1----:R-:W-:Y:S05]  /*24c0*/  @!P0 BRA `(.L_x_20) ;  /* 0x0000002400c08947 */ /* 0x002fea0003800000 */
.L_x_19:
[----:B------:R-:W-:Y:S01]  /*24d0*/  UIADD3 UR8, UR7, 0xc800, URZ ;  /* 0x0000c80007087890 */ /* 0x000fe2000fffe03f */
[----:B------:R-:W-:Y:S01]  /*24e0*/  WARPGROUP.ARRIVE ;  /* 0x00000000000079c5 */ /* 0x000fe20000000000 */
[----:B------:R-:W-:Y:S01]  /*24f0*/  ULEA UR12, UR16, UR7, 0xd ;  /* 0x00000007100c7291 */ /* 0x000fe2000f8e683f */
[----:B------:R-:W-:Y:S01]  /*2500*/  IMAD.MOV.U32 R12, RZ, RZ, -0x1 ;  /* 0xffffffffff0c7424 */ /* 0x000fe200078e00ff */
[----:B------:R-:W-:Y:S01]  /*2510*/  USHF.R.U32.HI UR8, URZ, 0x4, UR8 ;  /* 0x000000043f087899 */ /* 0x000fe20008011608 */
[----:B------:R-:W-:Y:S01]  /*2520*/  IMAD.U32 R22, RZ, RZ, UR6 ;  /* 0x00000006ff167e24 */ /* 0x000fe2000f8e00ff */
[----:B------:R-:W-:Y:S01]  /*2530*/  UIADD3 UR9, UR12, 0x4800, URZ ;  /* 0x000048000c097890 */ /* 0x000fe2000fffe03f */
[----:B------:R-:W-:Y:S01]  /*2540*/  IMAD.IADD R153, R4, 0x1, R4 ;  /* 0x0000000104997824 */ /* 0x000fe200078e0204 */
[----:B------:R-:W-:Y:S01]  /*2550*/  ULOP3.LUT UR13, UR8, 0x3fc0, URZ, 0xc0, !UPT ;  /* 0x00003fc0080d7892 */ /* 0x000fe2000f8ec03f */
[----:B------:R-:W-:Y:S01]  /*2560*/  SHF.R.U32.HI R12, RZ, R11, R12 ;  /* 0x0000000bff0c7219 */ /* 0x000fe2000001160c */
[----:B------:R-:W-:Y:S01]  /*2570*/  USHF.R.U32.HI UR9, URZ, 0x4, UR9 ;  /* 0x000000043f097899 */ /* 0x000fe20008011609 */
[----:B------:R-:W-:Y:S01]  /*2580*/  IMAD R18, R22, 0x4000, R8 ;  /* 0x0000400016127824 */ /* 0x000fe200078e0208 */
[----:B------:R-:W-:Y:S01]  /*2590*/  ULOP3.LUT UR14, UR13, 0x10000, URZ, 0xfc, !UPT ;  /* 0x000100000d0e7892 */ /* 0x000fe2000f8efc3f */
[----:B-1----:R-:W-:Y:S01]  /*25a0*/  LOP3.LUT R13, R12, 0x1, RZ, 0xc0, !PT ;  /* 0x000000010c0d7812 */ /* 0x002fe200078ec0ff */
[----:B------:R-:W-:Y:S01]  /*25b0*/  ULOP3.LUT UR9, UR9, 0x3fc0, URZ, 0xc0, !UPT ;  /* 0x00003fc009097892 */ /* 0x000fe2000f8ec03f */
[----:B------:R-:W-:Y:S01]  /*25c0*/  IMAD.MOV.U32 R19, RZ, RZ, RZ ;  /* 0x000000ffff137224 */ /* 0x000fe200078e00ff */
[----:B------:R-:W-:Y:S01]  /*25d0*/  ULEA UR14, UR6, UR14, 0x9 ;  /* 0x0000000e060e7291 */ /* 0x000fe2000f8e483f */
[----:B------:R-:W-:Y:S01]  /*25e0*/  ISETP.NE.U32.AND P0, PT, R13, 0x1, PT ;  /* 0x000000010d00780c */ /* 0x000fe20003f05070 */
[----:B------:R-:W-:Y:S01]  /*25f0*/  ULOP3.LUT UR15, UR9, 0x10000, URZ, 0xfc, !UPT ;  /* 0x00010000090f7892 */ /* 0x000fe2000f8efc3f */
[----:B------:R-:W-:Y:S01]  /*2600*/  IMAD.IADD R20, R18, 0x1, R153 ;  /* 0x0000000112147824 */ /* 0x000fe200078e0299 */
[----:B------:R-:W-:Y:S01]  /*2610*/  UMOV UR11, 0x40000040 ;  /* 0x40000040000b7882 */ /* 0x000fe20000000000 */
[----:B------:R-:W-:Y:S01]  /*2620*/  UMOV UR9, 0x40000040 ;  /* 0x4000004000097882 */ /* 0x000fe20000000000 */
[----:B------:R-:W-:Y:S01]  /*2630*/  R2P PR, R12, 0x7e ;  /* 0x0000007e0c007804 */ /* 0x000fe20000000000 */
[----:B------:R-:W-:Y:S01]  /*2640*/  UMOV UR8, UR14 ;  /* 0x0000000e00087c82 */ /* 0x000fe20008000000 */
[----:B------:R-:W-:Y:S01]  /*2650*/  IMAD R22, R22, 0x4000, R7 ;  /* 0x0000400016167824 */ /* 0x000fe200078e0207 */
[----:B------:R-:W-:Y:S01]  /*2660*/  UMOV UR10, UR15 ;  /* 0x0000000f000a7c82 */ /* 0x000fe20008000000 */
[----:B------:R-:W-:Y:S01]  /*2670*/  IMAD.MOV.U32 R23, RZ, RZ, RZ ;  /* 0x000000ffff177224 */ /* 0x000fe200078e00ff */
[----:B------:R-:W-:Y:S01]  /*2680*/  HGMMA.64x64x16.F32.BF16 R88, gdesc[UR8], RZ, !UPT ;  /* 0x00e00000085879f0 */ /* 0x000fe2000c7018ff */
[----:B------:R-:W-:Y:S01]  /*2690*/  ULOP3.LUT UR8, UR14, 0x2, URZ, 0xfc, !UPT ;  /* 0x000000020e087892 */ /* 0x000fe2000f8efc3f */
[----:B------:R-:W-:Y:S01]  /*26a0*/  MOV R21, RZ ;  /* 0x000000ff00157202 */ /* 0x000fe20000000f00 */
[----:B------:R-:W-:Y:S01]  /*26b0*/  ULOP3.LUT UR10, UR15, 0x2, URZ, 0xfc, !UPT ;  /* 0x000000020f0a7892 */ /* 0x000fe2000f8efc3f */
[----:B------:R-:W-:Y:S01]  /*26c0*/  MOV R154, R18 ;  /* 0x00000012009a7202 */ /* 0x000fe20000000f00 */
[----:B------:R-:W-:Y:S01]  /*26d0*/  UMOV UR9, 0x40000040 ;  /* 0x4000004000097882 */ /* 0x000fe20000000000 */
[----:B------:R-:W-:Y:S01]  /*26e0*/  UMOV UR11, 0x40000040 ;  /* 0x40000040000b7882 */ /* 0x000fe20000000000 */
[----:B------:R-:W-:Y:S01]  /*26f0*/  IMAD.MOV.U32 R19, RZ, RZ, RZ ;  /* 0x000000ffff137224 */ /* 0x000fe200078e00ff */
[----:B------:R-:W-:Y:S01]  /*2700*/  MOV R155, R20 ;  /* 0x00000014009b7202 */ /* 0x000fe20000000f00 */
[----:B------:R-:W-:Y:S01]  /*2710*/  IMAD.MOV.U32 R21, RZ, RZ, RZ ;  /* 0x000000ffff157224 */ /* 0x000fe200078e00ff */
[----:B------:R-:W-:-:S02]  /*2720*/  ULEA UR13, UR6, UR13, 0x9 ;  /* 0x0000000d060d7291 */ /* 0x000fc4000f8e483f */
[----:B------:R-:W-:Y:S02]  /*2730*/  UIADD3 UR12, UR12, 0x8800, URZ ;  /* 0x000088000c0c7890 */ /* 0x000fe4000fffe03f */
[----:B------:R-:W-:Y:S02]  /*2740*/  ULEA UR25, UR6, UR21, 0x9 ;  /* 0x0000001506197291 */ /* 0x000fe4000f8e483f */
[----:B------:R-:W-:Y:S02]  /*2750*/  USHF.R.U32.HI UR12, URZ, 0x4, UR12 ;  /* 0x000000043f0c7899 */ /* 0x000fe4000801160c */
[----:B------:R-:W-:Y:S01]  /*2760*/  ULEA UR21, UR6, UR20, 0xa ;  /* 0x0000001406157291 */ /* 0x000fe2000f8e503f */
[----:B------:R-:W-:Y:S01]  /*2770*/  HGMMA.64x64x16.F32.BF16 R88, gdesc[UR8], R88 ;  /* 0x00e00000085879f0 */ /* 0x000fe20008701858 */
[----:B------:R-:W-:Y:S02]  /*2780*/  ULOP3.LUT UR8, UR14, 0x4, URZ, 0xfc, !UPT ;  /* 0x000000040e087892 */ /* 0x000fe4000f8efc3f */
[----:B------:R-:W-:Y:S01]  /*2790*/  ULOP3.LUT UR10, UR15, 0x4, URZ, 0xfc, !UPT ;  /* 0x000000040f0a7892 */ /* 0x000fe2000f8efc3f */
[----:B------:R-:W-:Y:S01]  /*27a0*/  UMOV UR9, 0x40000040 ;  /* 0x4000004000097882 */ /* 0x000fe20000000000 */
[----:B------:R-:W-:-:S07]  /*27b0*/  UMOV UR11, 0x40000040 ;  /* 0x40000040000b7882 */ /* 0x000fce0000000000 */
[----:B------:R-:W-:Y:S01]  /*27c0*/  HGMMA.64x64x16.F32.BF16 R88, gdesc[UR8], R88 ;  /* 0x00e00000085879f0 */ /* 0x000fe20008701858 */
[----:B------:R-:W-:Y:S02]  /*27d0*/  ULOP3.LUT UR8, UR14, 0x6, URZ, 0xfc, !UPT ;  /* 0x000000060e087892 */ /* 0x000fe4000f8efc3f */
[----:B------:R-:W-:Y:S01]  /*27e0*/  ULOP3.LUT UR10, UR15, 0x6, URZ, 0xfc, !UPT ;  /* 0x000000060f0a7892 */ /* 0x000fe2000f8efc3f */
[----:B------:R-:W-:Y:S01]  /*27f0*/  UMOV UR9, 0x40000040 ;  /* 0x4000004000097882 */ /* 0x000fe20000000000 */
[----:B------:R-:W-:Y:S01]  /*2800*/  UMOV UR11, 0x40000040 ;  /* 0x40000040000b7882 */ /* 0x000fe20000000000 */
[----:B------:R-:W-:Y:S01]  /*2810*/  ULEA UR14, UR6, UR19, 0xa ;  /* 0x00000013060e7291 */ /* 0x000fe2000f8e503f */
[----:B------:R-:W-:-:S05]  /*2820*/  UMOV UR15, 0x80000020 ;  /* 0x80000020000f7882 */ /* 0x000fca0000000000 */
[----:B------:R-:W-:Y:S01]  /*2830*/  HGMMA.64x64x16.F32.BF16 R88, gdesc[UR8], R88, gsb0 ;  /* 0x00e00000085879f0 */ /* 0x000fe20008001858 */
[----:B------:R-:W-:Y:S01]  /*2840*/  UMOV UR8, UR14 ;  /* 0x0000000e00087c82 */ /* 0x000fe20008000000 */
[----:B------:R-:W-:Y:S01]  /*2850*/  UMOV UR9, 0x40000040 ;  /* 0x4000004000097882 */ /* 0x000fe20000000000 */
[----:B------:R-:W-:Y:S02]  /*2860*/  WARPGROUP.DEPBAR.LE gsb0, 0x1 ;  /* 0x00008000000079c5 */ /* 0x000fe40000010100 */
[----:B------:R-:W-:Y:S01]  /*2870*/  FSEL R13, R120, -INF , !P0 ;  /* 0xff800000780d7808 */ /* 0x000fe20004000000 */
[----:B------:R-:W1:Y:S01]  /*2880*/  LDS R152, [R15+0x280] ;  /* 0x000280000f987984 */ /* 0x000e620000000800 */
[----:B------:R-:W-:Y:S01]  /*2890*/  FSEL R121, R121, -INF , P1 ;  /* 0xff80000079797808 */ /* 0x000fe20000800000 */
[----:B------:R-:W-:Y:S01]  /*28a0*/  UMOV UR10, UR13 ;  /* 0x0000000d000a7c82 */ /* 0x000fe20008000000 */
[----:B------:R-:W-:Y:S01]  /*28b0*/  FSEL R122, R122, -INF , !P0 ;  /* 0xff8000007a7a7808 */ /* 0x000fe20004000000 */
[--C-:B------:R-:W-:Y:S01]  /*28c0*/  FFMA R120, R13, UR24, -R16.reuse ;  /* 0x000000180d787c23 */ /* 0x100fe20008000810 */
[----:B------:R-:W-:Y:S01]  /*28d0*/  FSEL R13, R124, -INF , P2 ;  /* 0xff8000007c0d7808 */ /* 0x000fe20001000000 */
[----:B------:R-:W-:Y:S01]  /*28e0*/  FFMA R121, R121, UR24, -R16 ;  /* 0x0000001879797c23 */ /* 0x000fe20008000810 */
[----:B------:R-:W-:Y:S01]  /*28f0*/  FSEL R123, R123, -INF , P1 ;  /* 0xff8000007b7b7808 */ /* 0x000fe20000800000 */
[----:B------:R-:W-:Y:S01]  /*2900*/  FFMA R122, R122, UR24, -R14 ;  /* 0x000000187a7a7c23 */ /* 0x000fe2000800080e */
[C---:B------:R-:W-:Y:S01]  /*2910*/  LOP3.LUT P0, RZ, R12.reuse, 0x80, RZ, 0xc0, !PT ;  /* 0x000000800cff7812 */ /* 0x040fe2000780c0ff */
[----:B------:R-:W-:Y:S01]  /*2920*/  FFMA R13, R13, UR24, -R16 ;  /* 0x000000180d0d7c23 */ /* 0x000fe20008000810 */
[----:B------:R-:W-:Y:S01]  /*2930*/  LOP3.LUT P1, RZ, R12, 0x8000, RZ, 0xc0, !PT ;  /* 0x000080000cff7812 */ /* 0x000fe2000782c0ff */
[----:B------:R-:W-:Y:S01]  /*2940*/  FFMA R123, R123, UR24, -R14 ;  /* 0x000000187b7b7c23 */ /* 0x000fe2000800080e */
[----:B------:R-:W-:Y:S01]  /*2950*/  FSEL R125, R125, -INF , P3 ;  /* 0xff8000007d7d7808 */ /* 0x000fe20001800000 */
[----:B------:R2:W-:Y:S01]  /*2960*/  MUFU.EX2 R124, R13 ;  /* 0x0000000d007c7308 */ /* 0x0005e20000000800 */
[----:B------:R-:W-:Y:S01]  /*2970*/  FSEL R126, R126, -INF , P2 ;  /* 0xff8000007e7e7808 */ /* 0x000fe20001000000 */
[----:B------:R-:W-:Y:S01]  /*2980*/  UMOV UR11, 0x40000040 ;  /* 0x40000040000b7882 */ /* 0x000fe20000000000 */
[----:B------:R-:W-:Y:S01]  /*2990*/  FSEL R127, R127, -INF , P3 ;  /* 0xff8000007f7f7808 */ /* 0x000fe20001800000 */
[----:B------:R-:W-:Y:S01]  /*29a0*/  FFMA R125, R125, UR24, -R16 ;  /* 0x000000187d7d7c23 */ /* 0x000fe20008000810 */
[----:B------:R-:W-:Y:S01]  /*29b0*/  FSEL R129, R129, -INF , P5 ;  /* 0xff80000081817808 */ /* 0x000fe20002800000 */
[--C-:B------:R-:W-:Y:S01]  /*29c0*/  FFMA R126, R126, UR24, -R14.reuse ;  /* 0x000000187e7e7c23 */ /* 0x100fe2000800080e */
[----:B------:R-:W-:Y:S01]  /*29d0*/  FSEL R133, R133, -INF , P0 ;  /* 0xff80000085857808 */ /* 0x000fe20000000000 */
[----:B------:R-:W-:Y:S01]  /*29e0*/  FFMA R127, R127, UR24, -R14 ;  /* 0x000000187f7f7c23 */ /* 0x000fe2000800080e */
[----:B--2---:R-:W-:Y:S01]  /*29f0*/  FSEL R13, R128, -INF , P4 ;  /* 0xff800000800d7808 */ /* 0x004fe20002000000 */
[--C-:B------:R-:W-:Y:S01]  /*2a00*/  FFMA R129, R129, UR24, -R16.reuse ;  /* 0x0000001881817c23 */ /* 0x100fe20008000810 */
[----:B------:R-:W-:Y:S01]  /*2a10*/  FSEL R149, R149, -INF , P1 ;  /* 0xff80000095957808 */ /* 0x000fe20000800000 */
[--C-:B------:R-:W-:Y:S01]  /*2a20*/  FFMA R133, R133, UR24, -R16.reuse ;  /* 0x0000001885857c23 */ /* 0x100fe20008000810 */
[----:B------:R-:W-:Y:S01]  /*2a30*/  FSEL R130, R130, -INF , P4 ;  /* 0xff80000082827808 */ /* 0x000fe20002000000 */
[--C-:B------:R-:W-:Y:S01]  /*2a40*/  FFMA R128, R13, UR24, -R16.reuse ;  /* 0x000000180d807c23 */ /* 0x100fe20008000810 */
[----:B------:R-:W-:Y:S01]  /*2a50*/  FSEL R13, R132, -INF , P6 ;  /* 0xff800000840d7808 */ /* 0x000fe20003000000 */
[----:B------:R-:W-:Y:S01]  /*2a60*/  FFMA R149, R149, UR24, -R16 ;  /* 0x0000001895957c23 */ /* 0x000fe20008000810 */
[----:B------:R-:W-:Y:S01]  /*2a70*/  FSEL R131, R131, -INF , P5 ;  /* 0xff80000083837808 */ /* 0x000fe20002800000 */
[----:B------:R-:W-:Y:S01]  /*2a80*/  FFMA R130, R130, UR24, -R14 ;  /* 0x0000001882827c23 */ /* 0x000fe2000800080e */
[----:B------:R-:W-:Y:S01]  /*2a90*/  FSEL R134, R134, -INF , P6 ;  /* 0xff80000086867808 */ /* 0x000fe20003000000 */
[----:B------:R-:W-:Y:S01]  /*2aa0*/  FFMA R13, R13, UR24, -R16 ;  /* 0x000000180d0d7c23 */ /* 0x000fe20008000810 */
[----:B------:R-:W-:Y:S01]  /*2ab0*/  FSEL R135, R135, -INF , P0 ;  /* 0xff80000087877808 */ /* 0x000fe20000000000 */
[--C-:B------:R-:W-:Y:S01]  /*2ac0*/  FFMA R131, R131, UR24, -R14.reuse ;  /* 0x0000001883837c23 */ /* 0x100fe2000800080e */
[----:B------:R-:W-:Y:S01]  /*2ad0*/  FSEL R151, R151, -INF , P1 ;  /* 0xff80000097977808 */ /* 0x000fe20000800000 */
[----:B------:R2:W-:Y:S01]  /*2ae0*/  MUFU.EX2 R132, R13 ;  /* 0x0000000d00847308 */ /* 0x0005e20000000800 */
[----:B------:R-:W-:Y:S01]  /*2af0*/  R2P PR, R12.B1, 0x7f ;  /* 0x0000007f0c007804 */ /* 0x000fe20000001000 */
[--C-:B------:R-:W-:Y:S01]  /*2b00*/  FFMA R134, R134, UR24, -R14.reuse ;  /* 0x0000001886867c23 */ /* 0x100fe2000800080e */
[--C-:B------:R-:W-:Y:S01]  /*2b10*/  FFMA R135, R135, UR24, -R14.reuse ;  /* 0x0000001887877c23 */ /* 0x100fe2000800080e */
[----:B------:R-:W-:Y:S01]  /*2b20*/  FFMA R151, R151, UR24, -R14 ;  /* 0x0000001897977c23 */ /* 0x000fe2000800080e */
[----:B------:R-:W-:Y:S01]  /*2b30*/  MOV R12, R22 ;  /* 0x00000016000c7202 */ /* 0x000fe20000000f00 */
[----:B------:R-:W-:Y:S01]  /*2b40*/  IMAD.MOV.U32 R23, RZ, RZ, RZ ;  /* 0x000000ffff177224 */ /* 0x000fe200078e00ff */
[----:B------:R-:W-:Y:S01]  /*2b50*/  FSEL R137, R137, -INF , P1 ;  /* 0xff80000089897808 */ /* 0x000fe20000800000 */
[----:B------:R-:W-:Y:S01]  /*2b60*/  MUFU.EX2 R120, R120 ;  /* 0x0000007800787308 */ /* 0x000fe20000000800 */
[----:B--2---:R-:W-:-:S02]  /*2b70*/  FSEL R13, R136, -INF , P0 ;  /* 0xff800000880d7808 */ /* 0x004fc40000000000 */
        /* <DEDUP_REMOVED lines=24> */
[----:B------:R-:W2:Y:S01]  /*2d00*/  MUFU.EX2 R121, R121 ;  /* 0x0000007900797308 */ /* 0x000ea20000000800 */
[----:B------:R-:W-:-:S02]  /*2d10*/  FFMA R13, R13, UR24, -R16 ;  /* 0x000000180d0d7c23 */ /* 0x000fc40008000810 */
[----:B------:R-:W-:Y:S02]  /*2d20*/  FFMA R17, R17, UR24, -R16 ;  /* 0x0000001811117c23 */ /* 0x000fe40008000810 */
[----:B------:R3:W4:Y:S03]  /*2d30*/  LDS R16, [R15+0x2a0] ;  /* 0x0002a0000f107984 */ /* 0x0007260000000800 */
[----:B------:R-:W5:Y:S08]  /*2d40*/  MUFU.EX2 R125, R125 ;  /* 0x0000007d007d7308 */ /* 0x000f700000000800 */
[----:B------:R-:W-:Y:S01]  /*2d50*/  MUFU.EX2 R122, R122 ;  /* 0x0000007a007a7308 */ /* 0x000fe20000000800 */
[----:B--2---:R-:W-:-:S07]  /*2d60*/  F2FP.BF16.F32.PACK_AB R156, R121, R120 ;  /* 0x00000078799c723e */ /* 0x004fce00000010ff */
[----:B------:R-:W2:Y:S01]  /*2d70*/  MUFU.EX2 R123, R123 ;  /* 0x0000007b007b7308 */ /* 0x000ea20000000800 */
[----:B-----5:R-:W-:-:S07]  /*2d80*/  F2FP.BF16.F32.PACK_AB R158, R125, R124 ;  /* 0x0000007c7d9e723e */ /* 0x020fce00000010ff */
[----:B------:R-:W-:Y:S08]  /*2d90*/  MUFU.EX2 R126, R126 ;  /* 0x0000007e007e7308 */ /* 0x000ff00000000800 */
[----:B------:R-:W5:Y:S01]  /*2da0*/  MUFU.EX2 R127, R127 ;  /* 0x0000007f007f7308 */ /* 0x000f620000000800 */
[----:B--2---:R-:W-:-:S07]  /*2db0*/  F2FP.BF16.F32.PACK_AB R157, R123, R122 ;  /* 0x0000007a7b9d723e */ /* 0x004fce00000010ff */
[----:B------:R-:W-:Y:S08]  /*2dc0*/  MUFU.EX2 R128, R128 ;  /* 0x0000008000807308 */ /* 0x000ff00000000800 */
[----:B------:R-:W2:Y:S01]  /*2dd0*/  MUFU.EX2 R129, R129 ;  /* 0x0000008100817308 */ /* 0x000ea20000000800 */
[----:B-----5:R-:W-:-:S05]  /*2de0*/  F2FP.BF16.F32.PACK_AB R159, R127, R126 ;  /* 0x0000007e7f9f723e */ /* 0x020fca00000010ff */
[----:B------:R-:W-:Y:S02]  /*2df0*/  STSM.16.M88.4 [R154], R156 ;  /* 0x0000009c9a007844 */ /* 0x000fe40000000200 */
        /* <DEDUP_REMOVED lines=12> */
[----:B------:R-:W-:Y:S08]  /*2ec0*/  MUFU.EX2 R140, R140 ;  /* 0x0000008c008c7308 */ /* 0x000ff00000000800 */
[----:B------:R-:W5:Y:S01]  /*2ed0*/  MUFU.EX2 R141, R141 ;  /* 0x0000008d008d7308 */ /* 0x000f620000000800 */
[----:B--2---:R-:W-:-:S07]  /*2ee0*/  F2FP.BF16.F32.PACK_AB R164, R137, R136 ;  /* 0x0000008889a4723e */ /* 0x004fce00000010ff */
[----:B------:R-:W-:Y:S08]  /*2ef0*/  MUFU.EX2 R138, R138 ;  /* 0x0000008a008a7308 */ /* 0x000ff00000000800 */
[----:B------:R-:W2:Y:S01]  /*2f00*/  MUFU.EX2 R139, R139 ;  /* 0x0000008b008b7308 */ /* 0x000ea20000000800 */
[----:B-----5:R-:W-:-:S07]  /*2f10*/  F2FP.BF16.F32.PACK_AB R166, R141, R140 ;  /* 0x0000008c8da6723e */ /* 0x020fce00000010ff */
[----:B------:R-:W-:Y:S08]  /*2f20*/  MUFU.EX2 R142, R142 ;  /* 0x0000008e008e7308 */ /* 0x000ff00000000800 */
[----:B------:R-:W5:Y:S01]  /*2f30*/  MUFU.EX2 R143, R143 ;  /* 0x0000008f008f7308 */ /* 0x000f620000000800 */
[----:B--2---:R-:W-:-:S07]  /*2f40*/  F2FP.BF16.F32.PACK_AB R165, R139, R138 ;  /* 0x0000008a8ba5723e */ /* 0x004fce00000010ff */
[----:B------:R-:W-:Y:S08]  /*2f50*/  MUFU.EX2 R149, R149 ;  /* 0x0000009500957308 */ /* 0x000ff00000000800 */
[----:B------:R-:W-:Y:S01]  /*2f60*/  MUFU.EX2 R151, R151 ;  /* 0x0000009700977308 */ /* 0x000fe20000000800 */
[----:B-----5:R-:W-:-:S07]  /*2f70*/  F2FP.BF16.F32.PACK_AB R167, R143, R142 ;  /* 0x0000008e8fa7723e */ /* 0x020fce00000010ff */
[----:B------:R2:W-:Y:S08]  /*2f80*/  MUFU.EX2 R144, R13 ;  /* 0x0000000d00907308 */ /* 0x0005f00000000800 */
[----:B------:R-:W5:Y:S01]  /*2f90*/  MUFU.EX2 R145, R145 ;  /* 0x0000009100917308 */ /* 0x000f620000000800 */
[----:B--2---:R-:W-:-:S04]  /*2fa0*/  IMAD.IADD R13, R6, 0x1, R6 ;  /* 0x00000001060d7824 */ /* 0x004fc800078e0206 */
[----:B------:R-:W-:Y:S02]  /*2fb0*/  IMAD.IADD R18, R18, 0x1, R13 ;  /* 0x0000000112127824 */ /* 0x000fe400078e020d */
[--C-:B------:R-:W-:Y:S01]  /*2fc0*/  IMAD.IADD R20, R13, 0x1, R22.reuse ;  /* 0x000000010d147824 */ /* 0x100fe200078e0216 */
[----:B------:R-:W-:Y:S01]  /*2fd0*/  MUFU.EX2 R146, R146 ;  /* 0x0000009200927308 */ /* 0x000fe20000000800 */
[C---:B------:R-:W-:Y:S01]  /*2fe0*/  IMAD.IADD R22, R153.reuse, 0x1, R22 ;  /* 0x0000000199167824 */ /* 0x040fe200078e0216 */
[----:B------:R-:W-:Y:S01]  /*2ff0*/  MOV R172, R18 ;  /* 0x0000001200ac7202 */ /* 0x000fe20000000f00 */
[C---:B------:R-:W-:Y:S01]  /*3000*/  IMAD.IADD R18, R153.reuse, 0x1, R18 ;  /* 0x0000000199127824 */ /* 0x040fe200078e0212 */
[----:B------:R-:W-:Y:S01]  /*3010*/  MOV R14, R20 ;  /* 0x00000014000e7202 */ /* 0x000fe20000000f00 */
[----:B------:R-:W-:Y:S01]  /*3020*/  IMAD.MOV.U32 R19, RZ, RZ, RZ ;  /* 0x000000ffff137224 */ /* 0x000fe200078e00ff */
[----:B------:R-:W-:Y:S01]  /*3030*/  MOV R13, R22 ;  /* 0x00000016000d7202 */ /* 0x000fe20000000f00 */
[----:B------:R-:W-:Y:S01]  /*3040*/  IMAD.IADD R22, R153, 0x1, R20 ;  /* 0x0000000199167824 */ /* 0x000fe200078e0214 */
[----:B------:R-:W2:Y:S01]  /*3050*/  MUFU.EX2 R147, R147 ;  /* 0x0000009300937308 */ /* 0x000ea20000000800 */
[----:B-----5:R-:W-:Y:S01]  /*3060*/  F2FP.BF16.F32.PACK_AB R168, R145, R144 ;  /* 0x0000009091a8723e */ /* 0x020fe200000010ff */
[----:B------:R-:W-:Y:S01]  /*3070*/  STSM.16.M88.4 [R172], R164 ;  /* 0x000000a4ac007844 */ /* 0x000fe20000000200 */
[----:B------:R-:W-:-:S02]  /*3080*/  MOV R153, R18 ;  /* 0x0000001200997202 */ /* 0x000fc40000000f00 */
[----:B------:R-:W-:-:S03]  /*3090*/  MOV R23, RZ ;  /* 0x000000ff00177202 */ /* 0x000fc60000000f00 */
[----:B------:R-:W5:Y:S01]  /*30a0*/  MUFU.EX2 R150, R150 ;  /* 0x0000009600967308 */ /* 0x000f620000000800 */
[----:B---3--:R-:W-:-:S07]  /*30b0*/  MOV R15, R22 ;  /* 0x00000016000f7202 */ /* 0x008fce0000000f00 */
[----:B------:R-:W3:Y:S01]  /*30c0*/  MUFU.EX2 R148, R17 ;  /* 0x0000001100947308 */ /* 0x000ee20000000800 */
[----:B--2---:R-:W-:Y:S02]  /*30d0*/  F2FP.BF16.F32.PACK_AB R169, R147, R146 ;  /* 0x0000009293a9723e */ /* 0x004fe400000010ff */
[----:B-----5:R-:W-:Y:S02]  /*30e0*/  F2FP.BF16.F32.PACK_AB R171, R151, R150 ;  /* 0x0000009697ab723e */ /* 0x020fe400000010ff */
[----:B---3--:R-:W-:-:S05]  /*30f0*/  F2FP.BF16.F32.PACK_AB R170, R149, R148 ;  /* 0x0000009495aa723e */ /* 0x008fca00000010ff */
[----:B------:R-:W-:Y:S01]  /*3100*/  STSM.16.M88.4 [R153], R168 ;  /* 0x000000a899007844 */ /* 0x000fe20000000200 */
[----:B------:R-:W-:Y:S02]  /*3110*/  WARPGROUP.DEPBAR.LE gsb0, 0x0 ;  /* 0x00008000000079c5 */ /* 0x000fe40000010000 */
[--C-:B-1----:R-:W-:Y:S01]  /*3120*/  FADD R19, R92, -R152.reuse ;  /* 0x800000985c137221 */ /* 0x102fe20000000000 */
[----:B------:R1:W-:Y:S06]  /*3130*/  MEMBAR.ALL.CTA ;  /* 0x0000000000007992 */ /* 0x0003ec0000008000 */
[----:B-1----:R-:W1:Y:S01]  /*3140*/  FENCE.VIEW.ASYNC.S ;  /* 0x00000000000073c6 */ /* 0x002e620000000000 */
[----:B------:R-:W-:Y:S01]  /*3150*/  FADD R92, R105, -R152 ;  /* 0x80000098695c7221 */ /* 0x000fe20000000000 */
[--C-:B----4-:R-:W-:Y:S01]  /*3160*/  FADD R105, R90, -R16.reuse ;  /* 0x800000105a697221 */ /* 0x110fe20000000000 */
[--C-:B------:R-:W-:Y:S01]  /*3170*/  FADD R90, R91, -R16.reuse ;  /* 0x800000105b5a7221 */ /* 0x100fe20000000000 */
[--C-:B------:R-:W-:Y:S01]  /*3180*/  FADD R91, R94, -R16.reuse ;  /* 0x800000105e5b7221 */ /* 0x100fe20000000000 */
[--C-:B------:R-:W-:Y:S01]  /*3190*/  FADD R94, R95, -R16.reuse ;  /* 0x800000105f5e7221 */ /* 0x100fe20000000000 */
[--C-:B------:R-:W-:Y:S01]  /*31a0*/  FADD R95, R98, -R16.reuse ;  /* 0x80000010625f7221 */ /* 0x100fe20000000000 */
[----:B------:R-:W-:Y:S01]  /*31b0*/  FADD R98, R99, -R16 ;  /* 0x8000001063627221 */ /* 0x000fe20000000000 */
[----:B------:R-:W-:Y:S01]  /*31c0*/  FADD R18, R89, -R152 ;  /* 0x8000009859127221 */ /* 0x000fe20000000000 */
[----:B------:R-:W-:Y:S01]  /*31d0*/  FADD R99, R102, -R16 ;  /* 0x8000001066637221 */ /* 0x000fe20000000000 */
[--C-:B------:R-:W-:Y:S01]  /*31e0*/  FADD R17, R88, -R152.reuse ;  /* 0x8000009858117221 */ /* 0x100fe20000000000 */
[--C-:B------:R-:W-:Y:S01]  /*31f0*/  FADD R21, R96, -R152.reuse ;  /* 0x8000009860157221 */ /* 0x100fe20000000000 */
[--C-:B------:R-:W-:Y:S01]  /*3200*/  FADD R22, R97, -R152.reuse ;  /* 0x8000009861167221 */ /* 0x100fe20000000000 */
[----:B------:R-:W-:Y:S01]  /*3210*/  FADD R89, R104, -R152 ;  /* 0x8000009868597221 */ /* 0x000fe20000000000 */
[----:B------:R-:W-:Y:S01]  /*3220*/  FADD R102, R103, -R16 ;  /* 0x8000001067667221 */ /* 0x000fe20000000000 */
[--C-:B------:R-:W-:Y:S01]  /*3230*/  FADD R20, R93, -R152.reuse ;  /* 0x800000985d147221 */ /* 0x100fe20000000000 */
[--C-:B------:R-:W-:Y:S01]  /*3240*/  FADD R23, R100, -R152.reuse ;  /* 0x8000009864177221 */ /* 0x100fe20000000000 */
[----:B------:R-:W-:Y:S01]  /*3250*/  FADD R88, R101, -R152 ;  /* 0x8000009865587221 */ /* 0x000fe20000000000 */
[--C-:B------:R-:W-:Y:S01]  /*3260*/  FADD R103, R106, -R16.reuse ;  /* 0x800000106a677221 */ /* 0x100fe20000000000 */
[----:B------:R-:W-:Y:S01]  /*3270*/  FADD R104, R107, -R16 ;  /* 0x800000106b687221 */ /* 0x000fe20000000000 */
[--C-:B------:R-:W-:Y:S01]  /*3280*/  FADD R93, R108, -R152.reuse ;  /* 0x800000986c5d7221 */ /* 0x100fe20000000000 */
[----:B------:R-:W-:Y:S01]  /*3290*/  FADD R96, R109, -R152 ;  /* 0x800000986d607221 */ /* 0x000fe20000000000 */
[--C-:B------:R-:W-:Y:S01]  /*32a0*/  FADD R107, R110, -R16.reuse ;  /* 0x800000106e6b7221 */ /* 0x100fe20000000000 */
[----:B------:R-:W-:Y:S01]  /*32b0*/  FADD R106, R111, -R16 ;  /* 0x800000106f6a7221 */ /* 0x000fe20000000000 */
[--C-:B------:R-:W-:Y:S01]  /*32c0*/  FADD R97, R112, -R152.reuse ;  /* 0x8000009870617221 */ /* 0x100fe20000000000 */
[--C-:B------:R-:W-:Y:S01]  /*32d0*/  FADD R100, R113, -R152.reuse ;  /* 0x8000009871647221 */ /* 0x100fe20000000000 */
[----:B------:R-:W-:Y:S01]  /*32e0*/  FADD R101, R116, -R152 ;  /* 0x8000009874657221 */ /* 0x000fe20000000000 */
[--C-:B------:R-:W-:Y:S01]  /*32f0*/  FADD R109, R114, -R16.reuse ;  /* 0x80000010726d7221 */ /* 0x100fe20000000000 */
[--C-:B------:R-:W-:Y:S01]  /*3300*/  FADD R108, R115, -R16.reuse ;  /* 0x80000010736c7221 */ /* 0x100fe20000000000 */
[--C-:B------:R-:W-:Y:S01]  /*3310*/  FADD R111, R118, -R16.reuse ;  /* 0x80000010766f7221 */ /* 0x100fe20000000000 */
[----:B------:R-:W-:Y:S01]  /*3320*/  FADD R110, R119, -R16 ;  /* 0x80000010776e7221 */ /* 0x000fe20000000000 */
[----:B------:R-:W-:Y:S01]  /*3330*/  FMUL R121, R121, R18 ;  /* 0x0000001279797220 */ /* 0x000fe20000400000 */
[----:B------:R-:W-:Y:S01]  /*3340*/  FADD R152, R117, -R152 ;  /* 0x8000009875987221 */ /* 0x000fe20000000000 */
[----:B------:R-:W-:Y:S01]  /*3350*/  FMUL R16, R120, R17 ;  /* 0x0000001178107220 */ /* 0x000fe20000400000 */
        /* <DEDUP_REMOVED lines=30> */
[----:B------:R-:W-:-:S02]  /*3540*/  F2FP.BF16.F32.PACK_AB R20, R22, R21 ;  /* 0x000000151614723e */ /* 0x000fc400000010ff */
[----:B------:R-:W-:Y:S02]  /*3550*/  F2FP.BF16.F32.PACK_AB R16, R121, R16 ;  /* 0x000000107910723e */ /* 0x000fe400000010ff */
[----:B------:R-:W-:Y:S02]  /*3560*/  F2FP.BF16.F32.PACK_AB R17, R90, R17 ;  /* 0x000000115a11723e */ /* 0x000fe400000010ff */
[----:B------:R-:W-:Y:S02]  /*3570*/  F2FP.BF16.F32.PACK_AB R18, R125, R18 ;  /* 0x000000127d12723e */ /* 0x000fe400000010ff */
[----:B------:R-:W-:Y:S01]  /*3580*/  F2FP.BF16.F32.PACK_AB R19, R94, R19 ;  /* 0x000000135e13723e */ /* 0x000fe200000010ff */
[----:B-1----:R-:W-:Y:S01]  /*3590*/  BAR.SYNC.DEFER_BLOCKING 0x5, 0x100 ;  /* 0x0144000000007b1d */ /* 0x002fe20000010000 */
[----:B------:R-:W-:Y:S02]  /*35a0*/  F2FP.BF16.F32.PACK_AB R22, R88, R23 ;  /* 0x000000175816723e */ /* 0x000fe400000010ff */
[----:B------:R-:W-:-:S02]  /*35b0*/  F2FP.BF16.F32.PACK_AB R21, R98, R95 ;  /* 0x0000005f6215723e */ /* 0x000fc400000010ff */
[----:B------:R-:W-:Y:S02]  /*35c0*/  F2FP.BF16.F32.PACK_AB R23, R102, R99 ;  /* 0x000000636617723e */ /* 0x000fe400000010ff */
[----:B------:R-:W-:Y:S02]  /*35d0*/  F2FP.BF16.F32.PACK_AB R88, R92, R89 ;  /* 0x000000595c58723e */ /* 0x000fe400000010ff */
[----:B------:R-:W-:Y:S02]  /*35e0*/  F2FP.BF16.F32.PACK_AB R89, R104, R103 ;  /* 0x000000676859723e */ /* 0x000fe400000010ff */
[----:B------:R-:W-:Y:S02]  /*35f0*/  F2FP.BF16.F32.PACK_AB R90, R96, R93 ;  /* 0x0000005d605a723e */ /* 0x000fe400000010ff */
[----:B------:R-:W-:Y:S02]  /*3600*/  F2FP.BF16.F32.PACK_AB R91, R106, R107 ;  /* 0x0000006b6a5b723e */ /* 0x000fe400000010ff */
[----:B------:R-:W-:-:S02]  /*3610*/  F2FP.BF16.F32.PACK_AB R92, R100, R97 ;  /* 0x00000061645c723e */ /* 0x000fc400000010ff */
[----:B------:R-:W-:Y:S02]  /*3620*/  F2FP.BF16.F32.PACK_AB R93, R108, R109 ;  /* 0x0000006d6c5d723e */ /* 0x000fe400000010ff */
[----:B------:R-:W-:Y:S02]  /*3630*/  F2FP.BF16.F32.PACK_AB R94, R152, R101 ;  /* 0x00000065985e723e */ /* 0x000fe400000010ff */
[----:B------:R-:W-:Y:S01]  /*3640*/  F2FP.BF16.F32.PACK_AB R95, R110, R111 ;  /* 0x0000006f6e5f723e */ /* 0x000fe200000010ff */
[----:B------:R1:W-:Y:S04]  /*3650*/  STSM.16.M88.4 [R12], R16 ;  /* 0x000000100c007844 */ /* 0x0003e80000000200 */
[----:B------:R2:W-:Y:S04]  /*3660*/  STSM.16.M88.4 [R13], R20 ;  /* 0x000000140d007844 */ /* 0x0005e80000000200 */
[----:B------:R3:W-:Y:S04]  /*3670*/  STSM.16.M88.4 [R14], R88 ;  /* 0x000000580e007844 */ /* 0x0007e80000000200 */
[----:B------:R4:W-:Y:S01]  /*3680*/  STSM.16.M88.4 [R15], R92 ;  /* 0x0000005c0f007844 */ /* 0x0009e20000000200 */
[----:B------:R-:W-:-:S06]  /*3690*/  WARPGROUP.ARRIVE ;  /* 0x00000000000079c5 */ /* 0x000fcc0000000000 */
[----:B-1----:R-:W1:Y:S01]  /*36a0*/  S2R R12, SR_TID.X ;  /* 0x00000000000c7919 */ /* 0x002e620000002100 */
[----:B------:R-:W-:Y:S01]  /*36b0*/  HGMMA.64x64x16.F32.BF16 R56, gdesc[UR8].tnspA.tnspB, R56, UP0 ;  /* 0x60e00000083879f0 */ /* 0x000fe2000bf01838 */
[----:B------:R-:W-:Y:S01]  /*36c0*/  UIADD3 UR8, UR14, 0x80, URZ ;  /* 0x000000800e087890 */ /* 0x000fe2000fffe03f */
[----:B--2---:R-:W-:Y:S01]  /*36d0*/  IMAD.U32 R13, RZ, RZ, UR17 ;  /* 0x00000011ff0d7e24 */ /* 0x004fe2000f8e00ff */
[----:B------:R-:W-:Y:S01]  /*36e0*/  UIADD3 UR10, UR13, 0x80, URZ ;  /* 0x000000800d0a7890 */ /* 0x000fe2000fffe03f */
[----:B------:R-:W-:Y:S01]  /*36f0*/  UMOV UR9, 0x40000040 ;  /* 0x4000004000097882 */ /* 0x000fe20000000000 */
[----:B------:R-:W-:Y:S01]  /*3700*/  UMOV UR11, 0x40000040 ;  /* 0x40000040000b7882 */ /* 0x000fe20000000000 */
[----:B---3--:R-:W-:Y:S01]  /*3710*/  IMAD.U32 R14, RZ, RZ, UR22 ;  /* 0x00000016ff0e7e24 */ /* 0x008fe2000f8e00ff */
[----:B-1----:R-:W-:-:S13]  /*3720*/  LOP3.LUT P0, RZ, R12, 0x1f, RZ, 0xc0, !PT ;  /* 0x0000001f0cff7812 */ /* 0x002fda000780c0ff */
[----:B------:R-:W-:Y:S01]  /*3730*/  @!P0 IMAD.MOV.U32 R12, RZ, RZ, 0x1 ;  /* 0x00000001ff0c8424 */ /* 0x000fe200078e00ff */
[----:B------:R-:W-:Y:S01]  /*3740*/  HGMMA.64x64x16.F32.BF16 R56, gdesc[UR8].tnspA.tnspB, R56 ;  /* 0x60e00000083879f0 */ /* 0x000fe20008701838 */
[----:B------:R-:W-:Y:S02]  /*3750*/  UIADD3 UR8, UR14, 0x100, URZ ;  /* 0x000001000e087890 */ /* 0x000fe4000fffe03f */
[----:B------:R-:W-:Y:S01]  /*3760*/  UIADD3 UR10, UR13, 0x100, URZ ;  /* 0x000001000d0a7890 */ /* 0x000fe2000fffe03f */
[----:B------:R-:W-:Y:S01]  /*3770*/  UMOV UR9, 0x40000040 ;  /* 0x4000004000097882 */ /* 0x000fe20000000000 */
[----:B------:R-:W-:-:S07]  /*3780*/  UMOV UR11, 0x40000040 ;  /* 0x40000040000b7882 */ /* 0x000fce0000000000 */
[----:B------:R-:W-:Y:S01]  /*3790*/  HGMMA.64x64x16.F32.BF16 R56, gdesc[UR8].tnspA.tnspB, R56 ;  /* 0x60e00000083879f0 */ /* 0x000fe20008701838 */
[----:B------:R-:W-:Y:S02]  /*37a0*/  UIADD3 UR9, UR7, 0x18800, URZ ;  /* 0x0001880007097890 */ /* 0x000fe4000fffe03f */
[----:B------:R-:W-:Y:S02]  /*37b0*/  UIADD3 UR8, UR14, 0x180, URZ ;  /* 0x000001800e087890 */ /* 0x000fe4000fffe03f */
[----:B------:R-:W-:Y:S02]  /*37c0*/  USHF.R.U32.HI UR9, URZ, 0x4, UR9 ;  /* 0x000000043f097899 */ /* 0x000fe40008011609 */
[----:B------:R-:W-:Y:S02]  /*37d0*/  UIADD3 UR10, UR13, 0x180, URZ ;  /* 0x000001800d0a7890 */ /* 0x000fe4000fffe03f */
[----:B------:R-:W-:Y:S02]  /*37e0*/  ULOP3.LUT UR9, UR9, 0x3fc0, URZ, 0xc0, !UPT ;  /* 0x00003fc009097892 */ /* 0x000fe4000f8ec03f */
[----:B------:R-:W-:-:S02]  /*37f0*/  ULOP3.LUT UR14, UR12, 0x3fc0, URZ, 0xc0, !UPT ;  /* 0x00003fc00c0e7892 */ /* 0x000fc4000f8ec03f */
[----:B------:R-:W-:Y:S01]  /*3800*/  ULOP3.LUT UR9, UR9, 0x10000, URZ, 0xfc, !UPT ;  /* 0x0001000009097892 */ /* 0x000fe2000f8efc3f */
[----:B------:R-:W-:Y:S01]  /*3810*/  UMOV UR11, 0x40000040 ;  /* 0x40000040000b7882 */ /* 0x000fe20000000000 */
[----:B------:R-:W-:Y:S02]  /*3820*/  UMOV UR13, 0x40000040 ;  /* 0x40000040000d7882 */ /* 0x000fe40000000000 */
[----:B------:R-:W-:Y:S02]  /*3830*/  ULEA UR12, UR6, UR9, 0xa ;  /* 0x00000009060c7291 */ /* 0x000fe4000f8e503f */
[----:B------:R-:W-:Y:S01]  /*3840*/  UIADD3 UR6, UR6, 0x1, URZ ;  /* 0x0000000106067890 */ /* 0x000fe2000fffe03f */
[----:B------:R-:W-:Y:S02]  /*3850*/  UMOV UR9, 0x40000040 ;  /* 0x4000004000097882 */ /* 0x000fe40000000000 */
[----:B------:R-:W-:Y:S01]  /*3860*/  HGMMA.64x64x16.F32.BF16 R56, gdesc[UR8].tnspA.tnspB, R56, gsb0 ;  /* 0x60e00000083879f0 */ /* 0x000fe20008001838 */
[----:B------:R1:W-:Y:S06]  /*3870*/  MEMBAR.ALL.CTA ;  /* 0x0000000000007992 */ /* 0x0003ec0000008000 */
[----:B-1----:R-:W1:Y:S01]  /*3880*/  FENCE.VIEW.ASYNC.S ;  /* 0x00000000000073c6 */ /* 0x002e620000000000 */
[----:B------:R-:W-:-:S02]  /*3890*/  UIADD3 UR10, UR14, 0x40, URZ ;  /* 0x000000400e0a7890 */ /* 0x000fc4000fffe03f */
[----:B------:R-:W-:Y:S01]  /*38a0*/  ULOP3.LUT UR8, UR12, 0x2, URZ, 0xfc, !UPT ;  /* 0x000000020c087892 */ /* 0x000fe2000f8efc3f */
[----:B------:R-:W-:Y:S01]  /*38b0*/  UMOV UR11, 0x80000020 ;  /* 0x80000020000b7882 */ /* 0x000fe20000000000 */
[----:B------:R-:W-:Y:S01]  /*38c0*/  UMOV UR9, 0x40000040 ;  /* 0x4000004000097882 */ /* 0x000fe20000000000 */
[----:B-1----:R-:W-:Y:S06]  /*38d0*/  BAR.SYNC.DEFER_BLOCKING 0x5, 0x100 ;  /* 0x0144000000007b1d */ /* 0x002fec0000010000 */
[----:B----4-:R-:W-:-:S06]  /*38e0*/  WARPGROUP.ARRIVE ;  /* 0x00000000000079c5 */ /* 0x010fcc0000000000 */
[----:B------:R-:W-:Y:S01]  /*38f0*/  HGMMA.64x32x16.F32.BF16 R88, gdesc[UR12].tnspB, RZ, !UPT ;  /* 0x406000000c5879f0 */ /* 0x000fe2000c7018ff */
[----:B------:R-:W-:Y:S01]  /*3900*/  UMOV UR15, 0x80000020 ;  /* 0x80000020000f7882 */ /* 0x000fe20000000000 */
[----:B------:R-:W-:Y:S02]  /*3910*/  UMOV UR13, 0x40000040 ;  /* 0x40000040000d7882 */ /* 0x000fe40000000000 */
[----:B------:R-:W-:Y:S01]  /*3920*/  HGMMA.64x32x16.F32.BF16 R88, gdesc[UR8].tnspB, R88 ;  /* 0x40600000085879f0 */ /* 0x000fe20008701858 */
[----:B------:R-:W-:Y:S02]  /*3930*/  UIADD3 UR10, UR14, 0x80, URZ ;  /* 0x000000800e0a7890 */ /* 0x000fe4000fffe03f */
[----:B------:R-:W-:Y:S01]  /*3940*/  ULOP3.LUT UR8, UR12, 0x4, URZ, 0xfc, !UPT ;  /* 0x000000040c087892 */ /* 0x000fe2000f8efc3f */
[----:B------:R-:W-:Y:S01]  /*3950*/  UMOV UR11, 0x80000020 ;  /* 0x80000020000b7882 */ /* 0x000fe20000000000 */
[----:B------:R-:W-:-:S07]  /*3960*/  UMOV UR9, 0x40000040 ;  /* 0x4000004000097882 */ /* 0x000fce0000000000 */
[----:B------:R-:W-:Y:S01]  /*3970*/  HGMMA.64x32x16.F32.BF16 R88, gdesc[UR8].tnspB, R88 ;  /* 0x40600000085879f0 */ /* 0x000fe20008701858 */
[----:B------:R-:W-:Y:S02]  /*3980*/  UIADD3 UR10, UR14, 0xc0, URZ ;  /* 0x000000c00e0a7890 */ /* 0x000fe4000fffe03f */
[----:B------:R-:W-:Y:S01]  /*3990*/  ULOP3.LUT UR8, UR12, 0x6, URZ, 0xfc, !UPT ;  /* 0x000000060c087892 */ /* 0x000fe2000f8efc3f */
[----:B------:R-:W-:Y:S01]  /*39a0*/  UMOV UR11, 0x80000020 ;  /* 0x80000020000b7882 */ /* 0x000fe20000000000 */
[----:B------:R-:W-:-:S07]  /*39b0*/  UMOV UR9, 0x40000040 ;  /* 0x4000004000097882 */ /* 0x000fce0000000000 */
[----:B------:R-:W-:Y:S01]  /*39c0*/  HGMMA.64x32x16.F32.BF16 R88, gdesc[UR8].tnspB, R88 ;  /* 0x40600000085879f0 */ /* 0x000fe20008701858 */
[----:B------:R-:W-:Y:S02]  /*39d0*/  UIADD3 UR10, UR14, 0x100, URZ ;  /* 0x000001000e0a7890 */ /* 0x000fe4000fffe03f */
[----:B------:R-:W-:Y:S01]  /*39e0*/  UIADD3 UR8, UR12, 0x200, URZ ;  /* 0x000002000c087890 */ /* 0x000fe2000fffe03f */
        /* <DEDUP_REMOVED lines=11> */
[----:B------:R-:W-:Y:S01]  /*3aa0*/  UMOV UR9, 0x40000040 ;  /* 0x4000004000097882 */ /* 0x000fe20000000000 */
[----:B------:R-:W-:Y:S02]  /*3ab0*/  UIADD3 UR14, UR14, 0x1c0, URZ ;  /* 0x000001c00e0e7890 */ /* 0x000fe4000fffe03f */
[----:B------:R-:W-:-:S04]  /*3ac0*/  UIADD3 UR12, UR12, 0x206, URZ ;  /* 0x000002060c0c7890 */ /* 0x000fc8000fffe03f */
[----:B------:R-:W-:Y:S01]  /*3ad0*/  HGMMA.64x32x16.F32.BF16 R88, gdesc[UR8].tnspB, R88 ;  /* 0x40600000085879f0 */ /* 0x000fe20008701858 */
[----:B------:R-:W-:Y:S01]  /*3ae0*/  UMOV UR10, UR25 ;  /* 0x00000019000a7c82 */ /* 0x000fe20008000000 */
[----:B------:R-:W-:Y:S01]  /*3af0*/  UMOV UR11, 0x40000040 ;  /* 0x40000040000b7882 */ /* 0x000fe20000000000 */
[----:B------:R-:W-:Y:S01]  /*3b00*/  UMOV UR8, UR21 ;  /* 0x0000001500087c82 */ /* 0x000fe20008000000 */
[----:B------:R-:W-:Y:S01]  /*3b10*/  UMOV UR9, 0x40000040 ;  /* 0x4000004000097882 */ /* 0x000fe20000000000 */
[----:B------:R-:W-:Y:S03]  /*3b20*/  HGMMA.64x32x16.F32.BF16 R88, gdesc[UR12].tnspB, R88, gsb0 ;  /* 0x406000000c5879f0 */ /* 0x000fe60008001858 */
[----:B------:R-:W-:Y:S02]  /*3b30*/  WARPGROUP.DEPBAR.LE gsb0, 0x1 ;  /* 0x00008000000079c5 */ /* 0x000fe40000010100 */
[----:B------:R1:W-:Y:S01]  /*3b40*/  @!P0 SYNCS.ARRIVE.TRANS64.ART0 RZ, [UR23+0x30], R12 ;  /* 0x0000300cffff89a7 */ /* 0x0003e20008500017 */
[----:B------:R-:W-:-:S06]  /*3b50*/  WARPGROUP.ARRIVE ;  /* 0x00000000000079c5 */ /* 0x000fcc0000000000 */
[----:B------:R-:W-:Y:S01]  /*3b60*/  HGMMA.64x64x16.F32.BF16 R24, gdesc[UR8].tnspA.tnspB, R24, UP0 ;  /* 0x60e00000081879f0 */ /* 0x000fe2000bf01818 */
[----:B------:R-:W-:Y:S01]  /*3b70*/  UIADD3 UR8, UR21, 0x80, URZ ;  /* 0x0000008015087890 */ /* 0x000fe2000fffe03f */
[----:B-1----:R-:W-:Y:S01]  /*3b80*/  @!P0 IMAD.MOV.U32 R12, RZ, RZ, 0x1 ;  /* 0x00000001ff0c8424 */ /* 0x002fe200078e00ff */
[----:B------:R-:W-:Y:S01]  /*3b90*/  UIADD3 UR10, UR25, 0x80, URZ ;  /* 0x00000080190a7890 */ /* 0x000fe2000fffe03f */
[----:B------:R-:W-:Y:S01]  /*3ba0*/  UMOV UR9, 0x40000040 ;  /* 0x4000004000097882 */ /* 0x000fe20000000000 */
[----:B------:R-:W-:Y:S01]  /*3bb0*/  UMOV UR11, 0x40000040 ;  /* 0x40000040000b7882 */ /* 0x000fe20000000000 */
[----:B------:R-:W-:-:S04]  /*3bc0*/  UISETP.NE.AND UP0, UPT, UR6, 0x2, UPT ;  /* 0x000000020600788c */ /* 0x000fc8000bf05270 */
[----:B------:R-:W-:Y:S02]  /*3bd0*/  USEL UR6, UR6, URZ, UP0 ;  /* 0x0000003f06067287 */ /* 0x000fe40008000000 */
[----:B------:R-:W-:Y:S01]  /*3be0*/  HGMMA.64x64x16.F32.BF16 R24, gdesc[UR8].tnspA.tnspB, R24 ;  /* 0x60e00000081879f0 */ /* 0x000fe20008701818 */
[----:B------:R-:W-:Y:S02]  /*3bf0*/  UIADD3 UR8, UR21, 0x100, URZ ;  /* 0x0000010015087890 */ /* 0x000fe4000fffe03f */
[----:B------:R-:W-:Y:S01]  /*3c00*/  UIADD3 UR10, UR25, 0x100, URZ ;  /* 0x00000100190a7890 */ /* 0x000fe2000fffe03f */
[----:B------:R-:W-:Y:S01]  /*3c10*/  UMOV UR9, 0x40000040 ;  /* 0x4000004000097882 */ /* 0x000fe20000000000 */
[----:B------:R-:W-:-:S07]  /*3c20*/  UMOV UR11, 0x40000040 ;  /* 0x40000040000b7882 */ /* 0x000fce0000000000 */
[----:B------:R-:W-:Y:S01]  /*3c30*/  HGMMA.64x64x16.F32.BF16 R24, gdesc[UR8].tnspA.tnspB, R24 ;  /* 0x60e00000081879f0 */ /* 0x000fe20008701818 */
[----:B------:R-:W-:Y:S02]  /*3c40*/  UIADD3 UR8, UR21, 0x180, URZ ;  /* 0x0000018015087890 */ /* 0x000fe4000fffe03f */
[----:B------:R-:W-:Y:S01]  /*3c50*/  UIADD3 UR10, UR25, 0x180, URZ ;  /* 0x00000180190a7890 */ /* 0x000fe2000fffe03f */
[----:B------:R-:W-:Y:S01]  /*3c60*/  UMOV UR9, 0x40000040 ;  /* 0x4000004000097882 */ /* 0x000fe20000000000 */
[----:B------:R-:W-:-:S07]  /*3c70*/  UMOV UR11, 0x40000040 ;  /* 0x40000040000b7882 */ /* 0x000fce0000000000 */
[----:B------:R-:W-:Y:S01]  /*3c80*/  HGMMA.64x64x16.F32.BF16 R24, gdesc[UR8].tnspA.tnspB, R24, gsb0 ;  /* 0x60e00000081879f0 */ /* 0x000fe20008001818 */
[----:B------:R-:W-:Y:S02]  /*3c90*/  USEL UR8, URZ, 0x1, UP0 ;  /* 0x000000013f087887 */ /* 0x000fe40008000000 */
[----:B------:R-:W-:Y:S02]  /*3ca0*/  WARPGROUP.DEPBAR.LE gsb0, 0x1 ;  /* 0x00008000000079c5 */ /* 0x000fe40000010100 */
[----:B------:R1:W-:Y:S01]  /*3cb0*/  BAR.SYNC.DEFER_BLOCKING R13, 0xa0 ;  /* 0x0002800d0000751d */ /* 0x0003e20000010000 */
[----:B------:R-:W-:Y:S02]  /*3cc0*/  ULOP3.LUT UR5, UR5, UR8, URZ, 0x3c, !UPT ;  /* 0x0000000805057292 */ /* 0x000fe4000f8e3c3f */
[----:B------:R-:W-:-:S03]  /*3cd0*/  UPLOP3.LUT UP0, UPT, UPT, UPT, UPT, 0x80, 0x0 ;  /* 0x000000000000789c */ /* 0x000fc60003f0f070 */
[----:B------:R1:W-:Y:S04]  /*3ce0*/  STS.128 [R10+0x20800], R88 ;  /* 0x020800580a007388 */ /* 0x0003e80000000c00 */
[----:B------:R1:W-:Y:S04]  /*3cf0*/  STS.128 [R10+0x21000], R92 ;  /* 0x0210005c0a007388 */ /* 0x0003e80000000c00 */
[----:B------:R1:W-:Y:S04]  /*3d00*/  STS.128 [R10+0x21800], R96 ;  /* 0x021800600a007388 */ /* 0x0003e80000000c00 */
[----:B------:R1:W-:Y:S01]  /*3d10*/  STS.128 [R10+0x22000], R100 ;  /* 0x022000640a007388 */ /* 0x0003e20000000c00 */
[----:B------:R2:W-:Y:S06]  /*3d20*/  MEMBAR.ALL.CTA ;  /* 0x0000000000007992 */ /* 0x0005ec0000008000 */
[----:B--2---:R-:W2:Y:S02]  /*3d30*/  FENCE.VIEW.ASYNC.S ;  /* 0x00000000000073c6 */ /* 0x004ea40000000000 */
[----:B--2---:R1:W-:Y:S06]  /*3d40*/  BAR.ARV R14, 0xa0 ;  /* 0x0002800e0000751d */ /* 0x0043ec0000002000 */
[----:B------:R-:W-:-:S02]  /*3d50*/  WARPGROUP.DEPBAR.LE gsb0, 0x0 ;  /* 0x00008000000079c5 */ /* 0x000fc40000010000 */
[----:B------:R1:W-:Y:S01]  /*3d60*/  @!P0 SYNCS.ARRIVE.TRANS64.ART0 RZ, [UR23+0x10], R12 ;  /* 0x0000100cffff89a7 */ /* 0x0003e20008500017 */
[----:B------:R-:W-:-:S13]  /*3d70*/  PLOP3.LUT P0, PT, PT, PT, UP1, 0x80, 0x0 ;  /* 0x000000000000781c */ /* 0x000fda0003f0f018 */
[----:B-1----:R-:W-:Y:S05]  /*3d80*/  @P0 BRA `(.L_x_21) ;  /* 0xffffffe400000947 */ /* 0x002fea000383ffff */
        /* <DEDUP_REMOVED lines=15> */
[----:B------:R-:W-:-:S07]  /*3e80*/  F2FP.BF16.F32.PACK_AB R60, R57, R56 ;  /* 0x00000038393c723e */ /* 0x000fce00000010ff */
.L_x_16:
[----:B------:R-:W-:Y:S01]  /*3e90*/  IMAD R8, R2, 0x40, R3 ;  /* 0x0000004002087824 */ /* 0x000fe200078e0203 */
[----:B------:R-:W-:-:S04]  /*3ea0*/  DEPBAR.LE SB0, 0x1 ;  /* 0x000080400000791a */ /* 0x000fc80000000000 */
[----:B------:R-:W-:Y:S01]  /*3eb0*/  IMAD R7, R5, 0x400, R8 ;  /* 0x0000040005077824 */ /* 0x000fe200078e0208 */
[----:B------:R-:W-:Y:S01]  /*3ec0*/  MOV R9, RZ ;  /* 0x000000ff00097202 */ /* 0x000fe20000000f00 */
[----:B------:R-:W-:Y:S01]  /*3ed0*/  IMAD.MOV.U32 R11, RZ, RZ, RZ ;  /* 0x000000ffff0b7224 */ /* 0x000fe200078e00ff */
[----:B------:R-:W1:Y:S01]  /*3ee0*/  S2UR UR10, SR_CTAID.X ;  /* 0x00000000000a79c3 */ /* 0x000e620000002500 */
[----:B------:R-:W-:Y:S01]  /*3ef0*/  UISETP.NE.AND UP0, UPT, UR4, 0x4, UPT ;  /* 0x000000040400788c */ /* 0x000fe2000bf05270 */
[----:B------:R-:W-:Y:S02]  /*3f00*/  IADD3 R7, R7, UR7, R7 ;  /* 0x0000000707077c10 */ /* 0x000fe4000fffe007 */
[----:B------:R-:W-:Y:S02]  /*3f10*/  ULDC UR4, c[0x0][0x600] ;  /* 0x0001800000047ab9 */ /* 0x000fe40000000800 */
[----:B------:R-:W-:Y:S01]  /*3f20*/  FMUL R16, R24, UR4 ;  /* 0x0000000418107c20 */ /* 0x000fe20008400000 */
[----:B------:R-:W-:Y:S01]  /*3f30*/  VIADD R7, R7, 0x4800 ;  /* 0x0000480007077836 */ /* 0x000fe20000000000 */
[----:B------:R-:W-:Y:S01]  /*3f40*/  PLOP3.LUT P2, PT, PT, PT, UP0, 0x80, 0x0 ;  /* 0x000000000000781c */ /* 0x000fe20003f4f008 */
[----:B------:R-:W-:Y:S01]  /*3f50*/  FMUL R17, R26, UR4 ;  /* 0x000000041a117c20 */ /* 0x000fe20008400000 */
[----:B------:R-:W-:Y:S01]  /*3f60*/  FMUL R18, R28, UR4 ;  /* 0x000000041c127c20 */ /* 0x000fe20008400000 */
[----:B------:R-:W-:Y:S01]  /*3f70*/  FMUL R19, R30, UR4 ;  /* 0x000000041e137c20 */ /* 0x000fe20008400000 */
[----:B------:R-:W-:Y:S01]  /*3f80*/  SHF.R.U32.HI R8, RZ, 0x3, R7 ;  /* 0x00000003ff087819 */ /* 0x000fe20000011607 */
[----:B------:R-:W-:Y:S01]  /*3f90*/  FMUL R12, R32, UR4 ;  /* 0x00000004200c7c20 */ /* 0x000fe20008400000 */
[----:B------:R-:W2:Y:S01]  /*3fa0*/  S2UR UR11, SR_CTAID.Y ;  /* 0x00000000000b79c3 */ /* 0x000ea20000002600 */
[----:B------:R-:W-:Y:S01]  /*3fb0*/  FMUL R25, R25, UR4 ;  /* 0x0000000419197c20 */ /* 0x000fe20008400000 */
[----:B------:R-:W-:Y:S01]  /*3fc0*/  LOP3.LUT R8, R7, 0x70, R8, 0x78, !PT ;  /* 0x0000007007087812 */ /* 0x000fe200078e7808 */
[----:B------:R-:W-:-:S02]  /*3fd0*/  IMAD.IADD R7, R4, 0x1, R4 ;  /* 0x0000000104077824 */ /* 0x000fc400078e0204 */
[----:B------:R-:W-:Y:S01]  /*3fe0*/  FMUL R22, R27, UR4 ;  /* 0x000000041b167c20 */ /* 0x000fe20008400000 */
[----:B------:R-:W-:Y:S01]  /*3ff0*/  FMUL R29, R29, UR4 ;  /* 0x000000041d1d7c20 */ /* 0x000fe20008400000 */
[----:B------:R-:W-:Y:S01]  /*4000*/  IADD3 R10, R8, R6, R6 ;  /* 0x00000006080a7210 */ /* 0x000fe20007ffe006 */
[----:B------:R-:W-:Y:S01]  /*4010*/  IMAD.IADD R6, R7, 0x1, R8 ;  /* 0x0000000107067824 */ /* 0x000fe200078e0208 */
[----:B------:R-:W-:Y:S01]  /*4020*/  MOV R9, R8 ;  /* 0x0000000800097202 */ /* 0x000fe20000000f00 */
[----:B------:R-:W-:Y:S01]  /*4030*/  BAR.SYNC.DEFER_BLOCKING 0x1, 0x100 ;  /* 0x0044000000007b1d */ /* 0x000fe20000010000 */
[----:B------:R-:W-:Y:S01]  /*4040*/  FMUL R24, R31, UR4 ;  /* 0x000000041f187c20 */ /* 0x000fe20008400000 */
[----:B------:R-:W-:Y:S01]  /*4050*/  IMAD.IADD R8, R7, 0x1, R10 ;  /* 0x0000000107087824 */ /* 0x000fe200078e020a */
[----:B------:R-:W-:Y:S01]  /*4060*/  MOV R10, R10 ;  /* 0x0000000a000a7202 */ /* 0x000fe20000000f00 */
[----:B------:R-:W-:Y:S02]  /*4070*/  IMAD.MOV.U32 R7, RZ, RZ, RZ ;  /* 0x000000ffff077224 */ /* 0x000fe400078e00ff */
[----:B------:R-:W-:-:S02]  /*4080*/  FMUL R33, R33, UR4 ;  /* 0x0000000421217c20 */ /* 0x000fc40008400000 */
[----:B------:R-:W3:Y:S01]  /*4090*/  S2UR UR12, SR_CTAID.Z ;  /* 0x00000000000c79c3 */ /* 0x000ee20000002700 */
[----:B------:R-:W-:Y:S01]  /*40a0*/  FMUL R13, R34, UR4 ;  /* 0x00000004220d7c20 */ /* 0x000fe20008400000 */
[----:B------:R-:W-:Y:S01]  /*40b0*/  FMUL R26, R35, UR4 ;  /* 0x00000004231a7c20 */ /* 0x000fe20008400000 */
[----:B------:R-:W-:Y:S01]  /*40c0*/  MOV R6, R6 ;  /* 0x0000000600067202 */ /* 0x000fe20000000f00 */
[----:B------:R-:W-:Y:S01]  /*40d0*/  FMUL R14, R36, UR4 ;  /* 0x00000004240e7c20 */ /* 0x000fe20008400000 */
        /* <DEDUP_REMOVED lines=11> */
[----:B-1----:R-:W-:Y:S01]  /*4190*/  USHF.L.U32 UR10, UR10, 0x7, URZ ;  /* 0x000000070a0a7899 */ /* 0x002fe2000800063f */
[----:B------:R-:W-:Y:S01]  /*41a0*/  FMUL R51, R51, UR4 ;  /* 0x0000000433337c20 */ /* 0x000fe20008400000 */
[----:B------:R1:W-:Y:S01]  /*41b0*/  STSM.16.M88.4 [R9], R60 ;  /* 0x0000003c09007844 */ /* 0x0003e20000000200 */
[----:B------:R-:W-:Y:S01]  /*41c0*/  FMUL R52, R52, UR4 ;  /* 0x0000000434347c20 */ /* 0x000fe20008400000 */
[----:B------:R-:W-:Y:S01]  /*41d0*/  FMUL R53, R53, UR4 ;  /* 0x0000000435357c20 */ /* 0x000fe20008400000 */
[----:B------:R-:W-:Y:S01]  /*41e0*/  FMUL R54, R54, UR4 ;  /* 0x0000000436367c20 */ /* 0x000fe20008400000 */
[----:B------:R-:W-:Y:S01]  /*41f0*/  STSM.16.M88.4 [R6], R68 ;  /* 0x0000004406007844 */ /* 0x000fe20000000200 */
[----:B------:R-:W-:-:S03]  /*4200*/  FMUL R55, R55, UR4 ;  /* 0x0000000437377c20 */ /* 0x000fc60008400000 */
[----:B------:R4:W-:Y:S01]  /*4210*/  STSM.16.M88.4 [R10], R76 ;  /* 0x0000004c0a007844 */ /* 0x0009e20000000200 */
[----:B-1----:R-:W-:-:S05]  /*4220*/  IMAD.MOV.U32 R9, RZ, RZ, RZ ;  /* 0x000000ffff097224 */ /* 0x002fca00078e00ff */
[----:B------:R-:W-:Y:S01]  /*4230*/  MOV R8, R8 ;  /* 0x0000000800087202 */ /* 0x000fe20000000f00 */
[----:B------:R-:W-:Y:S01]  /*4240*/  FMUL R9, R42, UR4 ;  /* 0x000000042a097c20 */ /* 0x000fe20008400000 */
[----:B----4-:R-:W-:-:S03]  /*4250*/  FMUL R10, R44, UR4 ;  /* 0x000000042c0a7c20 */ /* 0x010fc60008400000 */
[----:B------:R1:W-:Y:S01]  /*4260*/  STSM.16.M88.4 [R8], R84 ;  /* 0x0000005408007844 */ /* 0x0003e20000000200 */
[----:B------:R4:W-:Y:S06]  /*4270*/  MEMBAR.ALL.CTA ;  /* 0x0000000000007992 */ /* 0x0009ec0000008000 */
[----:B----4-:R-:W4:Y:S01]  /*4280*/  FENCE.VIEW.ASYNC.S ;  /* 0x00000000000073c6 */ /* 0x010f220000000000 */
[----:B-1----:R-:W-:Y:S01]  /*4290*/  FMUL R8, R40, UR4 ;  /* 0x0000000428087c20 */ /* 0x002fe20008400000 */
[----:B----4-:R-:W-:Y:S06]  /*42a0*/  BAR.SYNC.DEFER_BLOCKING 0x1, 0x100 ;  /* 0x0044000000007b1d */ /* 0x010fec0000010000 */
[----:B--23--:R-:W-:Y:S05]  /*42b0*/  @P2 BRA `(.L_x_22) ;  /* 0x00000000001c2947 */ /* 0x00cfea0003800000 */
[----:B------:R-:W-:Y:S01]  /*42c0*/  ULDC.64 UR4, c[0x0][0x198] ;  /* 0x0000660000047ab9 */ /* 0x000fe20000000a00 */
[----:B------:R-:W-:Y:S02]  /*42d0*/  UIADD3 UR8, UR7, 0x4800, URZ ;  /* 0x0000480007087890 */ /* 0x000fe4000fffe03f */
[----:B------:R-:W-:Y:S01]  /*42e0*/  UIADD3 UR4, UP0, UR4, 0x2f0, URZ ;  /* 0x000002f004047890 */ /* 0x000fe2000ff1e03f */
[----:B------:R-:W-:-:S03]  /*42f0*/  UMOV UR9, URZ ;  /* 0x0000003f00097c82 */ /* 0x000fc60008000000 */
[----:B------:R-:W-:-:S09]  /*4300*/  UIADD3.X UR5, URZ, UR5, URZ, UP0, !UPT ;  /* 0x000000053f057290 */ /* 0x000fd200087fe43f */
[----:B------:R1:W-:Y:S02]  /*4310*/  UTMASTG.4D [UR8], [UR4], desc[URZ] ;  /* 0x00003f08040073b5 */ /* 0x0003e40008019000 */
[----:B-1----:R0:W-:Y:S02]  /*4320*/  UTMACMDFLUSH ;  /* 0x00000000000079b7 */ /* 0x0021e40000000000 */
.L_x_22:
[----:B------:R-:W-:Y:S01]  /*4330*/  LOP3.LUT R7, R0, 0x80, RZ, 0xc0, !PT ;  /* 0x0000008000077812 */ /* 0x000fe200078ec0ff */
[----:B------:R-:W-:-:S04]  /*4340*/  DEPBAR.LE SB0, 0x1 ;  /* 0x000080400000791a */ /* 0x000fc80000000000 */
[----:B------:R-:W-:Y:S01]  /*4350*/  LEA.HI R7, R7, R0, RZ, 0x19 ;  /* 0x0000000007077211 */ /* 0x000fe200078fc8ff */
[----:B------:R-:W-:Y:S01]  /*4360*/  IMAD R0, R5, 0x10, R2 ;  /* 0x0000001005007824 */ /* 0x000fe200078e0202 */
[----:B------:R-:W-:Y:S02]  /*4370*/  F2FP.BF16.F32.PACK_AB R19, R24, R19 ;  /* 0x000000131813723e */ /* 0x000fe400000010ff */
[----:B------:R-:W-:Y:S01]  /*4380*/  F2FP.BF16.F32.PACK_AB R18, R29, R18 ;  /* 0x000000121d12723e */ /* 0x000fe200000010ff */
[----:B------:R-:W-:Y:S01]  /*4390*/  IMAD.SHL.U32 R7, R7, 0x20, RZ ;  /* 0x0000002007077824 */ /* 0x000fe200078e00ff */
[----:B------:R-:W-:Y:S01]  /*43a0*/  F2FP.BF16.F32.PACK_AB R17, R22, R17 ;  /* 0x000000111611723e */ /* 0x000fe200000010ff */
[----:B------:R-:W-:Y:S01]  /*43b0*/  IMAD.U32 R0, R0, 0x20, R3 ;  /* 0x0000002000007824 */ /* 0x000fe200078e0003 */
[----:B------:R-:W-:Y:S02]  /*43c0*/  F2FP.BF16.F32.PACK_AB R16, R25, R16 ;  /* 0x000000101910723e */ /* 0x000fe400000010ff */
[----:B------:R-:W-:-:S02]  /*43d0*/  LOP3.LUT R2, R7, 0xc0, RZ, 0xc0, !PT ;  /* 0x000000c007027812 */ /* 0x000fc400078ec0ff */
[----:B------:R-:W-:Y:S02]  /*43e0*/  IADD3 R0, R0, UR7, R0 ;  /* 0x0000000700007c10 */ /* 0x000fe4000fffe000 */
[----:B------:R-:W-:Y:S01]  /*43f0*/  F2FP.BF16.F32.PACK_AB R15, R28, R15 ;  /* 0x0000000f1c0f723e */ /* 0x000fe200000010ff */
[----:B------:R-:W-:Y:S01]  /*4400*/  IMAD.IADD R2, R3, 0x1, R2 ;  /* 0x0000000103027824 */ /* 0x000fe200078e0202 */
[----:B------:R-:W-:Y:S01]  /*4410*/  F2FP.BF16.F32.PACK_AB R14, R37, R14 ;  /* 0x0000000e250e723e */ /* 0x000fe200000010ff */
[----:B------:R-:W-:Y:S01]  /*4420*/  VIADD R0, R0, 0x8800 ;  /* 0x0000880000007836 */ /* 0x000fe20000000000 */
[----:B------:R-:W-:Y:S01]  /*4430*/  F2FP.BF16.F32.PACK_AB R13, R26, R13 ;  /* 0x0000000d1a0d723e */ /* 0x000fe200000010ff */
[----:B------:R-:W-:Y:S01]  /*4440*/  BAR.SYNC.DEFER_BLOCKING 0x1, 0x100 ;  /* 0x0044000000007b1d */ /* 0x000fe20000010000 */
[----:B------:R-:W-:Y:S02]  /*4450*/  LOP3.LUT P0, RZ, R2, 0x80, RZ, 0xc0, !PT ;  /* 0x0000008002ff7812 */ /* 0x000fe4000780c0ff */
[----:B------:R-:W-:-:S02]  /*4460*/  SHF.R.U32.HI R3, RZ, 0x3, R0 ;  /* 0x00000003ff037819 */ /* 0x000fc40000011600 */
[----:B------:R-:W-:Y:S02]  /*4470*/  F2FP.BF16.F32.PACK_AB R12, R33, R12 ;  /* 0x0000000c210c723e */ /* 0x000fe400000010ff */
[----:B------:R-:W-:Y:S01]  /*4480*/  LOP3.LUT R2, R0, 0x30, R3, 0x78, !PT ;  /* 0x0000003000027812 */ /* 0x000fe200078e7803 */
[----:B------:R-:W-:Y:S01]  /*4490*/  IMAD.MOV.U32 R3, RZ, RZ, RZ ;  /* 0x000000ffff037224 */ /* 0x000fe200078e00ff */
[----:B------:R-:W-:Y:S02]  /*44a0*/  F2FP.BF16.F32.PACK_AB R11, R32, R11 ;  /* 0x0000000b200b723e */ /* 0x000fe400000010ff */
[C---:B------:R-:W-:Y:S02]  /*44b0*/  IADD3 R0, R2.reuse, 0x20, RZ ;  /* 0x0000002002007810 */ /* 0x040fe40007ffe0ff */
[----:B------:R-:W-:Y:S01]  /*44c0*/  MOV R20, R2 ;  /* 0x0000000200147202 */ /* 0x000fe20000000f00 */
[C---:B------:R-:W-:Y:S01]  /*44d0*/  @P0 VIADD R0, R2.reuse, 0xffffffe0 ;  /* 0xffffffe002000836 */ /* 0x040fe20000000000 */
[----:B------:R-:W-:-:S02]  /*44e0*/  IADD3 R4, P0, R2, 0x2000, RZ ;  /* 0x0000200002047810 */ /* 0x000fc40007f1e0ff */
[----:B------:R-:W-:Y:S01]  /*44f0*/  F2FP.BF16.F32.PACK_AB R10, R45, R10 ;  /* 0x0000000a2d0a723e */ /* 0x000fe200000010ff */
[----:B------:R-:W-:Y:S01]  /*4500*/  IMAD.MOV.U32 R2, RZ, RZ, R0 ;  /* 0x000000ffff027224 */ /* 0x000fe200078e0000 */
[----:B------:R-:W-:Y:S01]  /*4510*/  IADD3 R6, P1, R0, 0x2000, RZ ;  /* 0x0000200000067810 */ /* 0x000fe20007f3e0ff */
[----:B------:R-:W-:Y:S01]  /*4520*/  IMAD.X R5, RZ, RZ, RZ, P0 ;  /* 0x000000ffff057224 */ /* 0x000fe200000e06ff */
[----:B------:R-:W-:Y:S02]  /*4530*/  F2FP.BF16.F32.PACK_AB R9, R30, R9 ;  /* 0x000000091e09723e */ /* 0x000fe400000010ff */
[----:B------:R-:W-:Y:S01]  /*4540*/  MOV R2, R2 ;  /* 0x0000000200027202 */ /* 0x000fe20000000f00 */
[----:B------:R-:W-:Y:S01]  /*4550*/  IMAD.X R7, RZ, RZ, RZ, P1 ;  /* 0x000000ffff077224 */ /* 0x000fe200008e06ff */
[----:B------:R-:W-:Y:S01]  /*4560*/  MOV R0, R4 ;  /* 0x0000000400007202 */ /* 0x000fe20000000f00 */
[----:B------:R1:W-:Y:S01]  /*4570*/  STSM.16.M88.4 [R20], R16 ;  /* 0x0000001014007844 */ /* 0x0003e20000000200 */
[----:B------:R-:W-:-:S02]  /*4580*/  F2FP.BF16.F32.PACK_AB R8, R41, R8 ;  /* 0x000000082908723e */ /* 0x000fc400000010ff */
[----:B------:R-:W-:Y:S01]  /*4590*/  MOV R3, R6 ;  /* 0x0000000600037202 */ /* 0x000fe20000000f00 */
[----:B------:R1:W-:Y:S01]  /*45a0*/  STSM.16.M88.4 [R2], R12 ;  /* 0x0000000c02007844 */ /* 0x0003e20000000200 */
[----:B------:R-:W-:Y:S02]  /*45b0*/  F2FP.BF16.F32.PACK_AB R7, R55, R54 ;  /* 0x000000363707723e */ /* 0x000fe400000010ff */
[----:B------:R-:W-:Y:S01]  /*45c0*/  F2FP.BF16.F32.PACK_AB R6, R53, R52 ;  /* 0x000000343506723e */ /* 0x000fe200000010ff */
[----:B------:R1:W-:Y:S01]  /*45d0*/  STSM.16.M88.4 [R0], R8 ;  /* 0x0000000800007844 */ /* 0x0003e20000000200 */
[----:B------:R-:W-:Y:S02]  /*45e0*/  F2FP.BF16.F32.PACK_AB R5, R51, R50 ;  /* 0x000000323305723e */ /* 0x000fe400000010ff */
[----:B------:R-:W-:-:S05]  /*45f0*/  F2FP.BF16.F32.PACK_AB R4, R49, R48 ;  /* 0x000000303104723e */ /* 0x000fca00000010ff */
[----:B------:R1:W-:Y:S01]  /*4600*/  STSM.16.M88.4 [R3], R4 ;  /* 0x0000000403007844 */ /* 0x0003e20000000200 */
[----:B------:R2:W-:Y:S06]  /*4610*/  MEMBAR.ALL.CTA ;  /* 0x0000000000007992 */ /* 0x0005ec0000008000 */
[----:B--2---:R-:W2:Y:S02]  /*4620*/  FENCE.VIEW.ASYNC.S ;  /* 0x00000000000073c6 */ /* 0x004ea40000000000 */
[----:B--2---:R-:W-:Y:S06]  /*4630*/  BAR.SYNC.DEFER_BLOCKING 0x1, 0x100 ;  /* 0x0044000000007b1d */ /* 0x004fec0000010000 */
[----:B------:R-:W-:Y:S05]  /*4640*/  @P2 EXIT ;  /* 0x000000000000294d */ /* 0x000fea0003800000 */
[----:B------:R-:W-:Y:S01]  /*4650*/  ULDC.64 UR4, c[0x0][0x198] ;  /* 0x0000660000047ab9 */ /* 0x000fe20000000a00 */
[----:B------:R-:W-:Y:S02]  /*4660*/  UIADD3 UR8, UR7, 0x8800, URZ ;  /* 0x0000880007087890 */ /* 0x000fe4000fffe03f */
[----:B------:R-:W-:Y:S02]  /*4670*/  UIADD3 UR4, UP0, UR4, 0x270, URZ ;  /* 0x0000027004047890 */ /* 0x000fe4000ff1e03f */
[----:B------:R-:W-:Y:S02]  /*4680*/  UIADD3 UR13, UR7, 0xa800, URZ ;  /* 0x0000a800070d7890 */ /* 0x000fe4000fffe03f */
[----:B------:R-:W-:Y:S01]  /*4690*/  UIADD3.X UR5, URZ, UR5, URZ, UP0, !UPT ;  /* 0x000000053f057290 */ /* 0x000fe200087fe43f */
[----:B------:R-:W-:Y:S01]  /*46a0*/  UMOV UR9, URZ ;  /* 0x0000003f00097c82 */ /* 0x000fe20008000000 */
[----:B------:R-:W-:-:S07]  /*46b0*/  UMOV UR6, 0x20 ;  /* 0x0000002000067882 */ /* 0x000fce0000000000 */
[----:B------:R2:W-:Y:S02]  /*46c0*/  UTMASTG.4D [UR8], [UR4], desc[URZ] ;  /* 0x00003f08040073b5 */ /* 0x0005e40008019000 */
[----:B--2---:R-:W-:Y:S01]  /*46d0*/  UMOV UR8, UR13 ;  /* 0x0000000d00087c82 */ /* 0x004fe20008000000 */
[----:B------:R-:W-:Y:S02]  /*46e0*/  UMOV UR9, UR6 ;  /* 0x0000000600097c82 */ /* 0x000fe40008000000 */
[----:B------:R2:W-:Y:S02]  /*46f0*/  UTMASTG.4D [UR8], [UR4], desc[URZ] ;  /* 0x00003f08040073b5 */ /* 0x0005e40008019000 */
[----:B--2---:R0:W-:Y:S02]  /*4700*/  UTMACMDFLUSH ;  /* 0x00000000000079b7 */ /* 0x0041e40000000000 */
.L_x_13:
[----:B------:R-:W-:-:S04]  /*4710*/  DEPBAR.LE SB0, 0x0 ;  /* 0x000080000000791a */ /* 0x000fc80000000000 */
[----:B------:R-:W-:Y:S05]  /*4720*/  EXIT ;  /* 0x000000000000794d */ /* 0x000fea0003800000 */
.L_x_3:
[----:B-1----:R-:W-:Y:S02]  /*4730*/  IMAD.U32 R5, RZ, RZ, UR17 ;  /* 0x00000011ff057e24 */ /* 0x002fe4000f8e00ff */
[----:B------:R-:W-:Y:S02]  /*4740*/  IMAD.MOV.U32 R2, RZ, RZ, -0x80000000 ;  /* 0x80000000ff027424 */ /* 0x000fe400078e00ff */
[----:B------:R-:W-:-:S04]  /*4750*/  IMAD.MOV.U32 R3, RZ, RZ, -0x80000000 ;  /* 0x80000000ff037424 */ /* 0x000fc800078e00ff */
[----:B------:R1:W2:Y:S03]  /*4760*/  SYNCS.PHASECHK.TRANS64.TRYWAIT P0, [R5+URZ+0x10], R3 ;  /* 0x00001003050075a7 */ /* 0x0002a6000800017f */
[----:B--2---:R-:W-:Y:S05]  /*4770*/  @!P0 NANOSLEEP.SYNCS 0x989680 ;  /* 0x009896800000895d */ /* 0x004fea0003900000 */
[----:B------:R-:W2:Y:S02]  /*4780*/  @!P0 SYNCS.PHASECHK.TRANS64 P0, [R5+URZ+0x10], R3 ;  /* 0x00001003050085a7 */ /* 0x000ea4000800007f */
[----:B--2---:R-:W-:Y:S05]  /*4790*/  @!P0 BRA `(.L_x_3) ;  /* 0xfffffffc00e48947 */ /* 0x004fea000383ffff */
[----:B------:R-:W-:Y:S05]  /*47a0*/  BRA `(.L_x_23) ;  /* 0xffffffbc00807947 */ /* 0x000fea000383ffff */
.L_x_4:
[----:B-1----:R-:W-:Y:S01]  /*47b0*/  IMAD.U32 R5, RZ, RZ, UR17 ;  /* 0x00000011ff057e24 */ /* 0x002fe2000f8e00ff */
[----:B------:R-:W-:Y:S01]  /*47c0*/  MOV R2, 0x80000000 ;  /* 0x8000000000027802 */ /* 0x000fe20000000f00 */
[----:B------:R-:W-:-:S04]  /*47d0*/  IMAD.MOV.U32 R3, RZ, RZ, -0x80000000 ;  /* 0x80000000ff037424 */ /* 0x000fc800078e00ff */
[----:B------:R1:W2:Y:S03]  /*47e0*/  SYNCS.PHASECHK.TRANS64.TRYWAIT P0, [R5+URZ+0x30], R3 ;  /* 0x00003003050075a7 */ /* 0x0002a6000800017f */
[----:B--2---:R-:W-:Y:S05]  /*47f0*/  @!P0 NANOSLEEP.SYNCS 0x989680 ;  /* 0x009896800000895d */ /* 0x004fea0003900000 */
[----:B------:R-:W2:Y:S02]  /*4800*/  @!P0 SYNCS.PHASECHK.TRANS64 P0, [R5+URZ+0x30], R3 ;  /* 0x00003003050085a7 */ /* 0x000ea4000800007f */
[----:B--2---:R-:W-:Y:S05]  /*4810*/  @!P0 BRA `(.L_x_4) ;  /* 0xfffffffc00e48947 */ /* 0x004fea000383ffff */
[----:B------:R-:W-:Y:S05]  /*4820*/  BRA `(.L_x_24) ;  /* 0xffffffc000287947 */ /* 0x000fea000383ffff */
.L_x_6:
[----:B------:R-:W-:Y:S02]  /*4830*/  IMAD.U32 R2, RZ, RZ, UR15 ;  /* 0x0000000fff027e24 */ /* 0x000fe4000f8e00ff */
[----:B-1----:R-:W-:-:S07]  /*4840*/  IMAD.U32 R3, RZ, RZ, UR15 ;  /* 0x0000000fff037e24 */ /* 0x002fce000f8e00ff */
.L_x_25:
[----:B-1----:R-:W-:-:S04]  /*4850*/  IMAD.U32 R5, RZ, RZ, UR17 ;  /* 0x00000011ff057e24 */ /* 0x002fc8000f8e00ff */
[----:B------:R1:W2:Y:S03]  /*4860*/  SYNCS.PHASECHK.TRANS64.TRYWAIT P0, [R5+URZ+0x18], R3 ;  /* 0x00001803050075a7 */ /* 0x0002a6000800017f */
[----:B--2---:R-:W-:Y:S05]  /*4870*/  @!P0 NANOSLEEP.SYNCS 0x989680 ;  /* 0x009896800000895d */ /* 0x004fea0003900000 */
[----:B------:R-:W2:Y:S02]  /*4880*/  @!P0 SYNCS.PHASECHK.TRANS64 P0, [R5+URZ+0x18], R3 ;  /* 0x00001803050085a7 */ /* 0x000ea4000800007f */
[----:B--2---:R-:W-:Y:S05]  /*4890*/  @!P0 BRA `(.L_x_25) ;  /* 0xfffffffc00ec8947 */ /* 0x004fea000383ffff */
[----:B------:R-:W-:Y:S05]  /*48a0*/  BRA `(.L_x_26) ;  /* 0xffffffc000c07947 */ /* 0x000fea000383ffff */
.L_x_7:
[----:B------:R-:W-:Y:S02]  /*48b0*/  IMAD.U32 R2, RZ, RZ, UR15 ;  /* 0x0000000fff027e24 */ /* 0x000fe4000f8e00ff */
[----:B-1----:R-:W-:-:S07]  /*48c0*/  IMAD.U32 R3, RZ, RZ, UR15 ;  /* 0x0000000fff037e24 */ /* 0x002fce000f8e00ff */
.L_x_27:
[----:B-1----:R-:W-:-:S04]  /*48d0*/  IMAD.U32 R5, RZ, RZ, UR17 ;  /* 0x00000011ff057e24 */ /* 0x002fc8000f8e00ff */
[----:B------:R1:W2:Y:S03]  /*48e0*/  SYNCS.PHASECHK.TRANS64.TRYWAIT P0, [R5+URZ+0x38], R3 ;  /* 0x00003803050075a7 */ /* 0x0002a6000800017f */
[----:B--2---:R-:W-:Y:S05]  /*48f0*/  @!P0 NANOSLEEP.SYNCS 0x989680 ;  /* 0x009896800000895d */ /* 0x004fea0003900000 */
[----:B------:R-:W2:Y:S02]  /*4900*/  @!P0 SYNCS.PHASECHK.TRANS64 P0, [R5+URZ+0x38], R3 ;  /* 0x00003803050085a7 */ /* 0x000ea4000800007f */
[----:B--2---:R-:W-:Y:S05]  /*4910*/  @!P0 BRA `(.L_x_27) ;  /* 0xfffffffc00ec8947 */ /* 0x004fea000383ffff */
[----:B------:R-:W-:Y:S05]  /*4920*/  BRA `(.L_x_28) ;  /* 0xffffffc000ec7947 */ /* 0x000fea000383ffff */
.L_x_8:
[----:B------:R-:W-:-:S06]  /*4930*/  USHF.L.U32 UR8, UR14, 0x1f, URZ ;  /* 0x0000001f0e087899 */ /* 0x000fcc000800063f */
[----:B------:R-:W-:Y:S01]  /*4940*/  IMAD.U32 R2, RZ, RZ, UR8 ;  /* 0x00000008ff027e24 */ /* 0x000fe2000f8e00ff */
[----:B-1----:R-:W-:-:S07]  /*4950*/  MOV R3, UR8 ;  /* 0x0000000800037c02 */ /* 0x002fce0008000f00 */
.L_x_29:
[----:B-1----:R-:W-:-:S04]  /*4960*/  IMAD.U32 R5, RZ, RZ, UR17 ;  /* 0x00000011ff057e24 */ /* 0x002fc8000f8e00ff */
[----:B------:R1:W2:Y:S03]  /*4970*/  SYNCS.PHASECHK.TRANS64.TRYWAIT P0, [R5+URZ+0x10], R3 ;  /* 0x00001003050075a7 */ /* 0x0002a6000800017f */
[----:B--2---:R-:W-:Y:S05]  /*4980*/  @!P0 NANOSLEEP.SYNCS 0x989680 ;  /* 0x009896800000895d */ /* 0x004fea0003900000 */
[----:B------:R-:W2:Y:S02]  /*4990*/  @!P0 SYNCS.PHASECHK.TRANS64 P0, [R5+URZ+0x10], R3 ;  /* 0x00001003050085a7 */ /* 0x000ea4000800007f */
[----:B--2---:R-:W-:Y:S05]  /*49a0*/  @!P0 BRA `(.L_x_29) ;  /* 0xfffffffc00ec8947 */ /* 0x004fea000383ffff */
[----:B------:R-:W-:Y:S05]  /*49b0*/  BRA `(.L_x_30) ;  /* 0xffffffc400187947 */ /* 0x000fea000383ffff */
.L_x_9:
[----:B------:R-:W-:Y:S02]  /*49c0*/  IMAD.U32 R2, RZ, RZ, UR28 ;  /* 0x0000001cff027e24 */ /* 0x000fe4000f8e00ff */
[----:B-1----:R-:W-:-:S07]  /*49d0*/  IMAD.U32 R3, RZ, RZ, UR28 ;  /* 0x0000001cff037e24 */ /* 0x002fce000f8e00ff */
.L_x_31:
[----:B-1----:R-:W-:-:S04]  /*49e0*/  IMAD.U32 R5, RZ, RZ, UR17 ;  /* 0x00000011ff057e24 */ /* 0x002fc8000f8e00ff */
[----:B------:R1:W2:Y:S03]  /*49f0*/  SYNCS.PHASECHK.TRANS64.TRYWAIT P0, [R5+URZ+0x30], R3 ;  /* 0x00003003050075a7 */ /* 0x0002a6000800017f */
[----:B--2---:R-:W-:Y:S05]  /*4a00*/  @!P0 NANOSLEEP.SYNCS 0x989680 ;  /* 0x009896800000895d */ /* 0x004fea0003900000 */
[----:B------:R-:W2:Y:S02]  /*4a10*/  @!P0 SYNCS.PHASECHK.TRANS64 P0, [R5+URZ+0x30], R3 ;  /* 0x00003003050085a7 */ /* 0x000ea4000800007f */
[----:B--2---:R-:W-:Y:S05]  /*4a20*/  @!P0 BRA `(.L_x_31) ;  /* 0xfffffffc00ec8947 */ /* 0x004fea000383ffff */
[----:B------:R-:W-:Y:S05]  /*4a30*/  BRA `(.L_x_32) ;  /* 0xffffffc400507947 */ /* 0x000fea000383ffff */
.L_x_11:
[----:B------:R-:W-:Y:S02]  /*4a40*/  IMAD.U32 R2, RZ, RZ, UR6 ;  /* 0x00000006ff027e24 */ /* 0x000fe4000f8e00ff */
[----:B-1----:R-:W-:-:S07]  /*4a50*/  IMAD.U32 R3, RZ, RZ, UR6 ;  /* 0x00000006ff037e24 */ /* 0x002fce000f8e00ff */
.L_x_33:
[----:B-1----:R-:W-:-:S04]  /*4a60*/  IMAD.U32 R5, RZ, RZ, UR17 ;  /* 0x00000011ff057e24 */ /* 0x002fc8000f8e00ff */
[----:B------:R1:W2:Y:S03]  /*4a70*/  SYNCS.PHASECHK.TRANS64.TRYWAIT P0, [R5+URZ+0x18], R3 ;  /* 0x00001803050075a7 */ /* 0x0002a6000800017f */
[----:B--2---:R-:W-:Y:S05]  /*4a80*/  @!P0 NANOSLEEP.SYNCS 0x989680 ;  /* 0x009896800000895d */ /* 0x004fea0003900000 */
[----:B------:R-:W2:Y:S02]  /*4a90*/  @!P0 SYNCS.PHASECHK.TRANS64 P0, [R5+URZ+0x18], R3 ;  /* 0x00001803050085a7 */ /* 0x000ea4000800007f */
[----:B--2---:R-:W-:Y:S05]  /*4aa0*/  @!P0 BRA `(.L_x_33) ;  /* 0xfffffffc00ec8947 */ /* 0x004fea000383ffff */
[----:B------:R-:W-:Y:S05]  /*4ab0*/  BRA `(.L_x_34) ;  /* 0xffffffc4009c7947 */ /* 0x000fea000383ffff */
.L_x_12:
[----:B------:R-:W-:-:S05]  /*4ac0*/  UMOV UR7, UR6 ;  /* 0x0000000600077c82 */ /* 0x000fca0008000000 */
.L_x_35:
[----:B-1----:R-:W-:Y:S01]  /*4ad0*/  IMAD.U32 R5, RZ, RZ, UR17 ;  /* 0x00000011ff057e24 */ /* 0x002fe2000f8e00ff */
[----:B------:R-:W-:Y:S01]  /*4ae0*/  MOV R2, UR6 ;  /* 0x0000000600027c02 */ /* 0x000fe20008000f00 */
[----:B------:R-:W-:-:S04]  /*4af0*/  IMAD.U32 R3, RZ, RZ, UR7 ;  /* 0x00000007ff037e24 */ /* 0x000fc8000f8e00ff */
[----:B------:R1:W2:Y:S03]  /*4b00*/  SYNCS.PHASECHK.TRANS64.TRYWAIT P0, [R5+URZ+0x38], R3 ;  /* 0x00003803050075a7 */ /* 0x0002a6000800017f */
[----:B--2---:R-:W-:Y:S05]  /*4b10*/  @!P0 NANOSLEEP.SYNCS 0x989680 ;  /* 0x009896800000895d */ /* 0x004fea0003900000 */
[----:B------:R-:W2:Y:S02]  /*4b20*/  @!P0 SYNCS.PHASECHK.TRANS64 P0, [R5+URZ+0x38], R3 ;  /* 0x00003803050085a7 */ /* 0x000ea4000800007f */
[----:B--2---:R-:W-:Y:S05]  /*4b30*/  @!P0 BRA `(.L_x_35) ;  /* 0xfffffffc00e48947 */ /* 0x004fea000383ffff */
[----:B------:R-:W-:Y:S05]  /*4b40*/  BRA `(.L_x_36) ;  /* 0xffffffc400c47947 */ /* 0x000fea000383ffff */
.L_x_18:
[----:B------:R-:W-:Y:S02]  /*4b50*/  IMAD.U32 R12, RZ, RZ, UR14 ;  /* 0x0000000eff0c7e24 */ /* 0x000fe4000f8e00ff */
[----:B------:R-:W-:-:S07]  /*4b60*/  IMAD.U32 R13, RZ, RZ, UR14 ;  /* 0x0000000eff0d7e24 */ /* 0x000fce000f8e00ff */
.L_x_37:
[----:B-1----:R-:W-:-:S04]  /*4b70*/  IMAD.U32 R15, RZ, RZ, UR23 ;  /* 0x00000017ff0f7e24 */ /* 0x002fc8000f8e00ff */
[----:B------:R1:W2:Y:S03]  /*4b80*/  SYNCS.PHASECHK.TRANS64.TRYWAIT P0, [R15+URZ], R13 ;  /* 0x0000000d0f0075a7 */ /* 0x0002a6000800017f */
[----:B--2---:R-:W-:Y:S05]  /*4b90*/  @!P0 NANOSLEEP.SYNCS 0x989680 ;  /* 0x009896800000895d */ /* 0x004fea0003900000 */
[----:B------:R-:W2:Y:S02]  /*4ba0*/  @!P0 SYNCS.PHASECHK.TRANS64 P0, [R15+URZ], R13 ;  /* 0x0000000d0f0085a7 */ /* 0x000ea4000800007f */
[----:B--2---:R-:W-:Y:S05]  /*4bb0*/  @!P0 BRA `(.L_x_37) ;  /* 0xfffffffc00ec8947 */ /* 0x004fea000383ffff */
[----:B------:R-:W-:Y:S05]  /*4bc0*/  BRA `(.L_x_17) ;  /* 0xffffffd400c07947 */ /* 0x000fea000383ffff */
.L_x_20:
[----:B------:R-:W-:Y:S02]  /*4bd0*/  IMAD.U32 R12, RZ, RZ, UR14 ;  /* 0x0000000eff0c7e24 */ /* 0x000fe4000f8e00ff */
[----:B------:R-:W-:-:S07]  /*4be0*/  IMAD.U32 R13, RZ, RZ, UR14 ;  /* 0x0000000eff0d7e24 */ /* 0x000fce000f8e00ff */
.L_x_38:
[----:B-1----:R-:W-:-:S04]  /*4bf0*/  IMAD.U32 R17, RZ, RZ, UR23 ;  /* 0x00000017ff117e24 */ /* 0x002fc8000f8e00ff */
[----:B------:R1:W2:Y:S03]  /*4c00*/  SYNCS.PHASECHK.TRANS64.TRYWAIT P0, [R17+URZ+0x20], R13 ;  /* 0x0000200d110075a7 */ /* 0x0002a6000800017f */
[----:B--2---:R-:W-:Y:S05]  /*4c10*/  @!P0 NANOSLEEP.SYNCS 0x989680 ;  /* 0x009896800000895d */ /* 0x004fea0003900000 */
[----:B------:R-:W2:Y:S02]  /*4c20*/  @!P0 SYNCS.PHASECHK.TRANS64 P0, [R17+URZ+0x20], R13 ;  /* 0x0000200d110085a7 */ /* 0x000ea4000800007f */
[----:B--2---:R-:W-:Y:S05]  /*4c30*/  @!P0 BRA `(.L_x_38) ;  /* 0xfffffffc00ec8947 */ /* 0x004fea000383ffff */
[----:B------:R-:W-:Y:S05]  /*4c40*/  BRA `(.L_x_19) ;  /* 0xffffffd800207947 */ /* 0x000fea000383ffff */
.L_x_39:
[----:B------:R-:W-:-:S00]  /*4c50*/  BRA `(.L_x_39) ;  /* 0xfffffffc00fc7947 */ /* 0x000fc0000383ffff */
[----:B------:R-:W-:-:S00]  /*4c60*/  NOP ;  /* 0x0000000000007918 */ /* 0x000fc00000000000 */
        /* <DEDUP_REMOVED lines=9> */
.L_x_40:


//--------------------- .nv.shared.kernel_cutlass_kernel_flash_attncuteflash_bwd_sm90FlashAttentionBackwardSm90_object_at__tensor0000o6411101213_tensor0000o6411101213_tensor0000o6411101213_tensor0000o6411101213_tensor0000o_0 --------------------------
	.section	.nv.shared.kernel_cutlass_kernel_flash_attncuteflash_bwd_sm90FlashAttentionBackwardSm90_object_at__tensor0000o6411101213_tensor0000o6411101213_tensor0000o6411101213_tensor0000o6411101213_tensor0000o_0,"aw",@nobits
	.sectionflags	@""
	.align	1024
	.zero		1024


//--------------------- .nv.shared.reserved.0     --------------------------
	.section	.nv.shared.reserved.0,"aw",@nobits
	.weak		__nv_reservedSMEM_offset_0_alias
	.size		__nv_reservedSMEM_offset_0_alias, 0, 0
	.other		__nv_reservedSMEM_offset_0_alias,@"STO_CUDA_RESERVED_SHARED STV_DEFAULT"
__nv_reservedSMEM_offset_0_alias:
	.zero		0


//--------------------- .nv.constant0.kernel_cutlass_kernel_flash_attncuteflash_bwd_sm90FlashAttentionBackwardSm90_object_at__tensor0000o6411101213_tensor0000o6411101213_tensor0000o6411101213_tensor0000o6411101213_tensor0000o_0 --------------------------
	.section	.nv.constant0.kernel_cutlass_kernel_flash_attncuteflash_bwd_sm90FlashAttentionBackwardSm90_object_at__tensor0000o6411101213_tensor0000o6411101213_tensor0000o6411101213_tensor0000o6411101213_tensor0000o_0,"a",@progbits
	.sectionflags	@""
	.align	4
.nv.constant0.kernel_cutlass_kernel_flash_attncuteflash_bwd_sm90FlashAttentionBackwardSm90_object_at__tensor0000o6411101213_tensor0000o6411101213_tensor0000o6411101213_tensor0000o6411101213_tensor0000o_0:
	.zero		1564


//--------------------- SYMBOLS --------------------------

	.type		.nv.reservedSmem.offset0,@object
	.size		.nv.reservedSmem.offset0,0x4
